//
// Generated by NVIDIA NVVM Compiler
//
// Compiler Build ID: CL-36424714
// Cuda compilation tools, release 13.0, V13.0.88
// Based on NVVM 20.0.0
//

.version 9.0
.target sm_100
.address_size 64

	// .globl	r2
.func  (.param .align 16 .b8 func_retval0[16]) __internal_trig_reduction_slowpathd
(
	.param .b64 __internal_trig_reduction_slowpathd_param_0
)
;
.global .align 8 .b8 __cudart_i2opi_d[144] = {8, 93, 141, 31, 177, 95, 251, 107, 234, 146, 82, 138, 247, 57, 7, 61, 123, 241, 229, 235, 199, 186, 39, 117, 45, 234, 95, 158, 102, 63, 70, 79, 183, 9, 203, 39, 207, 126, 54, 109, 31, 109, 10, 90, 139, 17, 47, 239, 15, 152, 5, 222, 255, 151, 248, 31, 59, 40, 249, 189, 139, 95, 132, 156, 244, 57, 83, 131, 57, 214, 145, 57, 65, 126, 95, 180, 38, 112, 156, 233, 132, 68, 187, 46, 245, 53, 130, 232, 62, 167, 41, 177, 28, 235, 29, 254, 28, 146, 209, 9, 234, 46, 73, 6, 224, 210, 77, 66, 58, 110, 36, 183, 97, 197, 187, 222, 171, 99, 81, 254, 65, 144, 67, 60, 153, 149, 98, 219, 192, 221, 52, 245, 209, 87, 39, 252, 41, 21, 68, 78, 110, 131, 249, 162};

.visible .entry r2(
	.param .u64 .ptr .align 1 r2_param_0,
	.param .f64 r2_param_1
)
{
	.reg .b32 	%r<11>;
	.reg .b64 	%rd<7>;
	.reg .b64 	%fd<10>;

	ld.param.u64 	%rd1, [r2_param_0];
	ld.param.f64 	%fd1, [r2_param_1];
	cvta.to.global.u64 	%rd2, %rd1;
	mov.u32 	%r1, %ctaid.x;
	mov.u32 	%r2, %ntid.x;
	mov.u32 	%r3, %tid.x;
	mad.lo.s32 	%r4, %r1, %r2, %r3;
	mov.u32 	%r5, %ctaid.y;
	mov.u32 	%r6, %ntid.y;
	mov.u32 	%r7, %tid.y;
	mad.lo.s32 	%r8, %r5, %r6, %r7;
	mul.f64 	%fd2, %fd1, 0d3F80000000000000;
	add.s32 	%r9, %r4, -128;
	cvt.rn.f64.s32 	%fd3, %r9;
	mul.f64 	%fd4, %fd2, %fd3;
	add.s32 	%r10, %r8, -128;
	cvt.rn.f64.s32 	%fd5, %r10;
	mul.f64 	%fd6, %fd2, %fd5;
	mul.f64 	%fd7, %fd6, %fd6;
	fma.rn.f64 	%fd8, %fd4, %fd4, %fd7;
	mul.wide.s32 	%rd3, %r4, 4096;
	add.s64 	%rd4, %rd2, %rd3;
	mul.wide.u32 	%rd5, %r8, 16;
	add.s64 	%rd6, %rd4, %rd5;
	mov.f64 	%fd9, 0d0000000000000000;
	st.global.v2.f64 	[%rd6], {%fd8, %fd9};
	ret;

}
	// .globl	wkernff
.visible .entry wkernff(
	.param .u64 .ptr .align 1 wkernff_param_0,
	.param .u64 .ptr .align 1 wkernff_param_1,
	.param .f64 wkernff_param_2
)
{
	.reg .pred 	%p<5>;
	.reg .b32 	%r<26>;
	.reg .b64 	%rd<13>;
	.reg .b64 	%fd<46>;

	ld.param.u64 	%rd1, [wkernff_param_0];
	ld.param.u64 	%rd2, [wkernff_param_1];
	ld.param.f64 	%fd13, [wkernff_param_2];
	cvta.to.global.u64 	%rd3, %rd2;
	mov.u32 	%r6, %ctaid.x;
	mov.u32 	%r7, %ntid.x;
	mov.u32 	%r8, %tid.x;
	mad.lo.s32 	%r1, %r6, %r7, %r8;
	mov.u32 	%r9, %ctaid.y;
	mov.u32 	%r10, %ntid.y;
	mov.u32 	%r11, %tid.y;
	mad.lo.s32 	%r2, %r9, %r10, %r11;
	mul.wide.s32 	%rd4, %r1, 4096;
	add.s64 	%rd5, %rd3, %rd4;
	mul.wide.u32 	%rd6, %r2, 16;
	add.s64 	%rd7, %rd5, %rd6;
	ld.global.f64 	%fd14, [%rd7];
	mov.f64 	%fd15, 0d3FF0000000000000;
	sub.f64 	%fd16, %fd15, %fd14;
	sqrt.rn.f64 	%fd17, %fd16;
	sub.f64 	%fd18, %fd15, %fd17;
	mul.f64 	%fd19, %fd13, %fd18;
	mul.f64 	%fd1, %fd19, 0d401921FB54442D18;
	abs.f64 	%fd2, %fd1;
	setp.neu.f64 	%p1, %fd2, 0d7FF0000000000000;
	@%p1 bra 	$L__BB1_2;
	mov.f64 	%fd25, 0d0000000000000000;
	mul.rn.f64 	%fd43, %fd1, %fd25;
	mov.b32 	%r25, 0;
	bra.uni 	$L__BB1_4;
$L__BB1_2:
	mul.f64 	%fd20, %fd1, 0d3FE45F306DC9C883;
	cvt.rni.s32.f64 	%r25, %fd20;
	cvt.rn.f64.s32 	%fd21, %r25;
	fma.rn.f64 	%fd22, %fd21, 0dBFF921FB54442D18, %fd1;
	fma.rn.f64 	%fd23, %fd21, 0dBC91A62633145C00, %fd22;
	fma.rn.f64 	%fd43, %fd21, 0dB97B839A252049C0, %fd23;
	setp.ltu.f64 	%p2, %fd2, 0d41E0000000000000;
	@%p2 bra 	$L__BB1_4;
	{ // callseq 0, 0
	.param .b64 param0;
	st.param.f64 	[param0], %fd1;
	.param .align 16 .b8 retval0[16];
	call.uni (retval0), 
	__internal_trig_reduction_slowpathd, 
	(
	param0
	);
	ld.param.f64 	%fd43, [retval0];
	ld.param.b32 	%r25, [retval0+8];
	} // callseq 0
$L__BB1_4:
	mul.rn.f64 	%fd26, %fd43, %fd43;
	fma.rn.f64 	%fd27, %fd26, 0dBDA8FF8320FD8164, 0d3E21EEA7C1EF8528;
	fma.rn.f64 	%fd28, %fd27, %fd26, 0dBE927E4F8E06E6D9;
	fma.rn.f64 	%fd29, %fd28, %fd26, 0d3EFA01A019DDBCE9;
	fma.rn.f64 	%fd30, %fd29, %fd26, 0dBF56C16C16C15D47;
	fma.rn.f64 	%fd31, %fd30, %fd26, 0d3FA5555555555551;
	fma.rn.f64 	%fd32, %fd31, %fd26, 0dBFE0000000000000;
	fma.rn.f64 	%fd33, %fd32, %fd26, 0d3FF0000000000000;
	fma.rn.f64 	%fd34, %fd26, 0d3DE5DB65F9785EBA, 0dBE5AE5F12CB0D246;
	fma.rn.f64 	%fd35, %fd34, %fd26, 0d3EC71DE369ACE392;
	fma.rn.f64 	%fd36, %fd35, %fd26, 0dBF2A01A019DB62A1;
	fma.rn.f64 	%fd37, %fd36, %fd26, 0d3F81111111110818;
	fma.rn.f64 	%fd38, %fd37, %fd26, 0dBFC5555555555554;
	fma.rn.f64 	%fd39, %fd38, %fd26, 0d0000000000000000;
	fma.rn.f64 	%fd40, %fd39, %fd43, %fd43;
	and.b32  	%r14, %r25, 1;
	setp.eq.b32 	%p3, %r14, 1;
	{
	.reg .b32 %temp; 
	mov.b64 	{%temp, %r15}, %fd40;
	}
	{
	.reg .b32 %temp; 
	mov.b64 	{%r16, %temp}, %fd40;
	}
	xor.b32  	%r17, %r15, -2147483648;
	mov.b64 	%fd41, {%r16, %r17};
	selp.f64 	%fd44, %fd33, %fd40, %p3;
	selp.f64 	%fd45, %fd41, %fd33, %p3;
	and.b32  	%r18, %r25, 2;
	setp.eq.s32 	%p4, %r18, 0;
	@%p4 bra 	$L__BB1_6;
	{
	.reg .b32 %temp; 
	mov.b64 	{%temp, %r19}, %fd44;
	}
	{
	.reg .b32 %temp; 
	mov.b64 	{%r20, %temp}, %fd44;
	}
	xor.b32  	%r21, %r19, -2147483648;
	mov.b64 	%fd44, {%r20, %r21};
	{
	.reg .b32 %temp; 
	mov.b64 	{%temp, %r22}, %fd45;
	}
	{
	.reg .b32 %temp; 
	mov.b64 	{%r23, %temp}, %fd45;
	}
	xor.b32  	%r24, %r22, -2147483648;
	mov.b64 	%fd45, {%r23, %r24};
$L__BB1_6:
	cvta.to.global.u64 	%rd8, %rd1;
	neg.f64 	%fd42, %fd44;
	add.s64 	%rd10, %rd8, %rd4;
	add.s64 	%rd12, %rd10, %rd6;
	st.global.v2.f64 	[%rd12], {%fd45, %fd42};
	ret;

}
	// .globl	copy_2_over
.visible .entry copy_2_over(
	.param .u64 .ptr .align 1 copy_2_over_param_0,
	.param .u64 .ptr .align 1 copy_2_over_param_1
)
{
	.reg .b32 	%r<9>;
	.reg .b64 	%rd<12>;
	.reg .b64 	%fd<3>;

	ld.param.u64 	%rd1, [copy_2_over_param_0];
	ld.param.u64 	%rd2, [copy_2_over_param_1];
	cvta.to.global.u64 	%rd3, %rd1;
	cvta.to.global.u64 	%rd4, %rd2;
	mov.u32 	%r1, %ctaid.x;
	mov.u32 	%r2, %ntid.x;
	mov.u32 	%r3, %tid.x;
	mad.lo.s32 	%r4, %r1, %r2, %r3;
	mov.u32 	%r5, %ctaid.y;
	mov.u32 	%r6, %ntid.y;
	mov.u32 	%r7, %tid.y;
	mad.lo.s32 	%r8, %r5, %r6, %r7;
	mul.wide.s32 	%rd5, %r4, 32768;
	add.s64 	%rd6, %rd3, %rd5;
	mul.wide.u32 	%rd7, %r8, 16;
	add.s64 	%rd8, %rd6, %rd7;
	mul.wide.s32 	%rd9, %r4, 4096;
	add.s64 	%rd10, %rd4, %rd9;
	add.s64 	%rd11, %rd10, %rd7;
	ld.global.v2.f64 	{%fd1, %fd2}, [%rd11];
	st.global.v2.f64 	[%rd8+29374464], {%fd1, %fd2};
	ret;

}
	// .globl	transpose_over0
.visible .entry transpose_over0(
	.param .u64 .ptr .align 1 transpose_over0_param_0,
	.param .u64 .ptr .align 1 transpose_over0_param_1
)
{
	.reg .b32 	%r<17>;
	.reg .b64 	%rd<18>;
	.reg .b64 	%fd<3>;

	ld.param.u64 	%rd1, [transpose_over0_param_0];
	ld.param.u64 	%rd2, [transpose_over0_param_1];
	cvta.to.global.u64 	%rd3, %rd1;
	cvta.to.global.u64 	%rd4, %rd2;
	mov.u32 	%r1, %ctaid.x;
	mov.u32 	%r2, %ntid.x;
	mov.u32 	%r3, %tid.x;
	mad.lo.s32 	%r4, %r1, %r2, %r3;
	mov.u32 	%r5, %ctaid.y;
	mov.u32 	%r6, %ntid.y;
	mov.u32 	%r7, %tid.y;
	mad.lo.s32 	%r8, %r5, %r6, %r7;
	mov.u32 	%r9, %ctaid.z;
	shr.u32 	%r10, %r9, 3;
	and.b32  	%r11, %r9, 7;
	shl.b32 	%r12, %r4, 3;
	add.s32 	%r13, %r12, %r10;
	shl.b32 	%r14, %r8, 3;
	or.b32  	%r15, %r14, %r11;
	mul.wide.u32 	%rd5, %r10, 8388608;
	add.s64 	%rd6, %rd3, %rd5;
	shl.b32 	%r16, %r9, 20;
	cvt.u64.u32 	%rd7, %r16;
	and.b64  	%rd8, %rd7, 7340032;
	add.s64 	%rd9, %rd6, %rd8;
	mul.wide.s32 	%rd10, %r4, 4096;
	add.s64 	%rd11, %rd9, %rd10;
	mul.wide.u32 	%rd12, %r8, 16;
	add.s64 	%rd13, %rd11, %rd12;
	mul.wide.s32 	%rd14, %r13, 32768;
	add.s64 	%rd15, %rd4, %rd14;
	mul.wide.u32 	%rd16, %r15, 16;
	add.s64 	%rd17, %rd15, %rd16;
	ld.global.v2.f64 	{%fd1, %fd2}, [%rd17];
	st.global.v2.f64 	[%rd13], {%fd1, %fd2};
	ret;

}
	// .globl	wextract1
.visible .entry wextract1(
	.param .u32 wextract1_param_0,
	.param .u64 .ptr .align 1 wextract1_param_1,
	.param .u64 .ptr .align 1 wextract1_param_2
)
{
	.reg .pred 	%p<2>;
	.reg .b32 	%r<16>;
	.reg .b64 	%rd<11>;
	.reg .b64 	%fd<3>;

	ld.param.u32 	%r4, [wextract1_param_0];
	ld.param.u64 	%rd1, [wextract1_param_1];
	ld.param.u64 	%rd2, [wextract1_param_2];
	mov.u32 	%r6, %ctaid.x;
	mov.u32 	%r7, %ntid.x;
	mov.u32 	%r8, %tid.x;
	mad.lo.s32 	%r1, %r6, %r7, %r8;
	mov.u32 	%r9, %ctaid.y;
	mov.u32 	%r10, %ntid.y;
	mov.u32 	%r11, %tid.y;
	mad.lo.s32 	%r12, %r9, %r10, %r11;
	shl.b32 	%r3, %r4, 1;
	max.s32 	%r13, %r1, %r12;
	setp.gt.s32 	%p1, %r13, %r3;
	@%p1 bra 	$L__BB4_2;
	cvta.to.global.u64 	%rd3, %rd2;
	cvta.to.global.u64 	%rd4, %rd1;
	mad.lo.s32 	%r14, %r1, %r3, %r1;
	add.s32 	%r15, %r14, %r12;
	mul.wide.s32 	%rd5, %r15, 16;
	add.s64 	%rd6, %rd4, %rd5;
	mul.wide.s32 	%rd7, %r1, 4096;
	add.s64 	%rd8, %rd3, %rd7;
	mul.wide.u32 	%rd9, %r12, 16;
	add.s64 	%rd10, %rd8, %rd9;
	ld.global.v2.f64 	{%fd1, %fd2}, [%rd10];
	st.global.v2.f64 	[%rd6], {%fd1, %fd2};
$L__BB4_2:
	ret;

}
.func  (.param .align 16 .b8 func_retval0[16]) __internal_trig_reduction_slowpathd(
	.param .b64 __internal_trig_reduction_slowpathd_param_0
)
{
	.local .align 8 .b8 	__local_depot5[40];
	.reg .b64 	%SP;
	.reg .b64 	%SPL;
	.reg .pred 	%p<10>;
	.reg .b32 	%r<47>;
	.reg .b64 	%rd<74>;
	.reg .b64 	%fd<5>;

	mov.u64 	%SPL, __local_depot5;
	ld.param.f64 	%fd4, [__internal_trig_reduction_slowpathd_param_0];
	add.u64 	%rd1, %SPL, 0;
	{
	.reg .b32 %temp; 
	mov.b64 	{%temp, %r1}, %fd4;
	}
	shr.u32 	%r2, %r1, 20;
	and.b32  	%r3, %r2, 2047;
	setp.eq.s32 	%p1, %r3, 2047;
	mov.b32 	%r46, 0;
	@%p1 bra 	$L__BB5_9;
	add.s32 	%r20, %r3, -1024;
	mov.b64 	%rd20, %fd4;
	shl.b64 	%rd2, %rd20, 11;
	shr.u32 	%r4, %r20, 6;
	sub.s32 	%r45, 15, %r4;
	sub.s32 	%r21, 19, %r4;
	setp.lt.u32 	%p2, %r20, 128;
	selp.b32 	%r6, 18, %r21, %p2;
	setp.ge.s32 	%p3, %r45, %r6;
	mov.b64 	%rd70, 0;
	@%p3 bra 	$L__BB5_4;
	add.s32 	%r23, %r6, %r4;
	neg.s32 	%r43, %r23;
	or.b64  	%rd3, %rd2, -9223372036854775808;
	mov.b64 	%rd70, 0;
	mov.b32 	%r42, 0;
	mov.u64 	%rd25, __cudart_i2opi_d;
	mov.u32 	%r44, %r45;
$L__BB5_3:
	.pragma "nounroll";
	mul.wide.s32 	%rd22, %r42, 8;
	add.s64 	%rd23, %rd1, %rd22;
	mul.wide.s32 	%rd24, %r44, 8;
	add.s64 	%rd26, %rd25, %rd24;
	ld.global.nc.u64 	%rd27, [%rd26];
	{
	.reg .u32 %r0, %r1, %r2, %r3, %alo, %ahi, %blo, %bhi, %clo, %chi;
	mov.b64 	{%alo,%ahi}, %rd27;
	mov.b64 	{%blo,%bhi}, %rd3;
	mov.b64 	{%clo,%chi}, %rd70;
	mad.lo.cc.u32 	%r0, %alo, %blo, %clo;
	madc.hi.cc.u32 	%r1, %alo, %blo, %chi;
	madc.hi.u32 	%r2, %alo, %bhi, 0;
	mad.lo.cc.u32 	%r1, %alo, %bhi, %r1;
	madc.hi.cc.u32 	%r2, %ahi, %blo, %r2;
	madc.hi.u32 	%r3, %ahi, %bhi, 0;
	mad.lo.cc.u32 	%r1, %ahi, %blo, %r1;
	madc.lo.cc.u32 	%r2, %ahi, %bhi, %r2;
	addc.u32 	%r3, %r3, 0;
	mov.b64 	%rd28, {%r0,%r1};
	mov.b64 	%rd70, {%r2,%r3};
	}
	st.local.u64 	[%rd23], %rd28;
	add.s32 	%r44, %r44, 1;
	add.s32 	%r43, %r43, 1;
	add.s32 	%r42, %r42, 1;
	setp.ne.s32 	%p4, %r43, -15;
	mov.u32 	%r45, %r6;
	@%p4 bra 	$L__BB5_3;
$L__BB5_4:
	cvt.s64.s32 	%rd29, %r45;
	cvt.u64.u32 	%rd30, %r4;
	add.s64 	%rd31, %rd30, %rd29;
	shl.b64 	%rd32, %rd31, 3;
	add.s64 	%rd33, %rd1, %rd32;
	st.local.u64 	[%rd33+-120], %rd70;
	and.b32  	%r15, %r2, 63;
	ld.local.u64 	%rd72, [%rd1+16];
	ld.local.u64 	%rd71, [%rd1+24];
	setp.eq.s32 	%p5, %r15, 0;
	@%p5 bra 	$L__BB5_6;
	shl.b64 	%rd34, %rd71, %r15;
	shr.u64 	%rd35, %rd72, 1;
	xor.b32  	%r24, %r15, 63;
	shr.u64 	%rd36, %rd35, %r24;
	or.b64  	%rd71, %rd34, %rd36;
	ld.local.u64 	%rd37, [%rd1+8];
	shl.b64 	%rd38, %rd72, %r15;
	shr.u64 	%rd39, %rd37, 1;
	shr.u64 	%rd40, %rd39, %r24;
	or.b64  	%rd72, %rd38, %rd40;
$L__BB5_6:
	and.b32  	%r25, %r1, -2147483648;
	shr.u64 	%rd41, %rd71, 62;
	cvt.u32.u64 	%r26, %rd41;
	mov.b64 	{%r27, %r28}, %rd71;
	mov.b64 	{%r29, %r30}, %rd72;
	shf.l.wrap.b32 	%r31, %r30, %r27, 2;
	shf.l.wrap.b32 	%r32, %r27, %r28, 2;
	mov.b64 	%rd42, {%r31, %r32};
	shl.b64 	%rd43, %rd72, 2;
	shr.u64 	%rd44, %rd42, 63;
	cvt.u32.u64 	%r33, %rd44;
	add.s32 	%r34, %r33, %r26;
	setp.eq.s32 	%p6, %r25, 0;
	neg.s32 	%r35, %r34;
	selp.b32 	%r46, %r34, %r35, %p6;
	setp.gt.s64 	%p7, %rd42, -1;
	mov.b64 	%rd45, 0;
	{
	.reg .u32 %r0, %r1, %r2, %r3, %a0, %a1, %a2, %a3, %b0, %b1, %b2, %b3;
	mov.b64 	{%a0,%a1}, %rd45;
	mov.b64 	{%a2,%a3}, %rd45;
	mov.b64 	{%b0,%b1}, %rd43;
	mov.b64 	{%b2,%b3}, %rd42;
	sub.cc.u32 	%r0, %a0, %b0;
	subc.cc.u32 	%r1, %a1, %b1;
	subc.cc.u32 	%r2, %a2, %b2;
	subc.u32 	%r3, %a3, %b3;
	mov.b64 	%rd46, {%r0,%r1};
	mov.b64 	%rd47, {%r2,%r3};
	}
	xor.b32  	%r36, %r25, -2147483648;
	selp.b64 	%rd73, %rd42, %rd47, %p7;
	selp.b64 	%rd14, %rd43, %rd46, %p7;
	selp.b32 	%r17, %r25, %r36, %p7;
	clz.b64 	%r37, %rd73;
	cvt.u64.u32 	%rd15, %r37;
	setp.eq.s32 	%p8, %r37, 0;
	@%p8 bra 	$L__BB5_8;
	cvt.u32.u64 	%r38, %rd15;
	and.b32  	%r39, %r38, 63;
	shl.b64 	%rd48, %rd73, %r39;
	shr.u64 	%rd49, %rd14, 1;
	not.b32 	%r40, %r38;
	and.b32  	%r41, %r40, 63;
	shr.u64 	%rd50, %rd49, %r41;
	or.b64  	%rd73, %rd48, %rd50;
$L__BB5_8:
	mov.b64 	%rd51, -3958705157555305931;
	{
	.reg .u32 %r0, %r1, %r2, %r3, %alo, %ahi, %blo, %bhi;
	mov.b64 	{%alo,%ahi}, %rd73;
	mov.b64 	{%blo,%bhi}, %rd51;
	mul.lo.u32 	%r0, %alo, %blo;
	mul.hi.u32 	%r1, %alo, %blo;
	mad.lo.cc.u32 	%r1, %alo, %bhi, %r1;
	madc.hi.u32 	%r2, %alo, %bhi, 0;
	mad.lo.cc.u32 	%r1, %ahi, %blo, %r1;
	madc.hi.cc.u32 	%r2, %ahi, %blo, %r2;
	madc.hi.u32 	%r3, %ahi, %bhi, 0;
	mad.lo.cc.u32 	%r2, %ahi, %bhi, %r2;
	addc.u32 	%r3, %r3, 0;
	mov.b64 	%rd52, {%r0,%r1};
	mov.b64 	%rd53, {%r2,%r3};
	}
	setp.gt.s64 	%p9, %rd53, 0;
	{
	.reg .u32 %r0, %r1, %r2, %r3, %a0, %a1, %a2, %a3, %b0, %b1, %b2, %b3;
	mov.b64 	{%a0,%a1}, %rd52;
	mov.b64 	{%a2,%a3}, %rd53;
	mov.b64 	{%b0,%b1}, %rd52;
	mov.b64 	{%b2,%b3}, %rd53;
	add.cc.u32 	%r0, %a0, %b0;
	addc.cc.u32 	%r1, %a1, %b1;
	addc.cc.u32 	%r2, %a2, %b2;
	addc.u32 	%r3, %a3, %b3;
	mov.b64 	%rd54, {%r0,%r1};
	mov.b64 	%rd55, {%r2,%r3};
	}
	selp.b64 	%rd56, %rd55, %rd53, %p9;
	selp.s64 	%rd57, -1, 0, %p9;
	sub.s64 	%rd58, %rd57, %rd15;
	cvt.u64.u32 	%rd59, %r17;
	shl.b64 	%rd60, %rd59, 32;
	add.s64 	%rd61, %rd56, 1;
	shr.u64 	%rd62, %rd61, 10;
	add.s64 	%rd63, %rd62, 1;
	shr.u64 	%rd64, %rd63, 1;
	shl.b64 	%rd65, %rd58, 52;
	add.s64 	%rd66, %rd65, %rd64;
	add.s64 	%rd67, %rd66, 4602678819172646912;
	or.b64  	%rd68, %rd67, %rd60;
	mov.b64 	%fd4, %rd68;
$L__BB5_9:
	st.param.f64 	[func_retval0], %fd4;
	st.param.b32 	[func_retval0+8], %r46;
	ret;

}


// ===== COMPILED SASS (sm_100) =====

	.target	sm_100

	.elftype	@"ET_EXEC"


//--------------------- .note.nv.tkinfo           --------------------------
	.section	.note.nv.tkinfo,"",@"SHT_NOTE"
	.sectionflags	@"SHF_NOTE_NV_TKINFO"
	.tkinfo
        /*0018*/ 	.word	0x00000002
        /*0030*/ 	.string	""
        /*0030*/ 	.string	"ptxas"
        /*0030*/ 	.string	"Cuda compilation tools, release 13.0, V13.0.88"
        /*0030*/ 	.string	"Build cuda_13.0.r13.0/compiler.36424714_0"
        /*0030*/ 	.string	"-arch sm_100 -m 64 "



//--------------------- .note.nv.cuinfo           --------------------------
	.section	.note.nv.cuinfo,"",@"SHT_NOTE"
	.sectionflags	@"SHF_NOTE_NV_CUINFO"
        /*0018*/ 	.short	0x0002
        /*001a*/ 	.short	0x0064
        /*001c*/ 	.short	0x0082
	.zero		2


//--------------------- .nv.info                  --------------------------
	.section	.nv.info,"",@"SHT_CUDA_INFO"
	.align	4


	//----- nvinfo : EIATTR_REGCOUNT
	.align		4
        /*0000*/ 	.byte	0x04, 0x2f
        /*0002*/ 	.short	(.L_2 - .L_1)
	.align		4
.L_1:
        /*0004*/ 	.word	index@(r2)
        /*0008*/ 	.word	0x00000010


	//----- nvinfo : EIATTR_FRAME_SIZE
	.align		4
.L_2:
        /*000c*/ 	.byte	0x04, 0x11
        /*000e*/ 	.short	(.L_4 - .L_3)
	.align		4
.L_3:
        /*0010*/ 	.word	index@(r2)
        /*0014*/ 	.word	0x00000000


	//----- nvinfo : EIATTR_REGCOUNT
	.align		4
.L_4:
        /*0018*/ 	.byte	0x04, 0x2f
        /*001a*/ 	.short	(.L_6 - .L_5)
	.align		4
.L_5:
        /*001c*/ 	.word	index@(wkernff)
        /*0020*/ 	.word	0x0000001a


	//----- nvinfo : EIATTR_FRAME_SIZE
	.align		4
.L_6:
        /*0024*/ 	.byte	0x04, 0x11
        /*0026*/ 	.short	(.L_8 - .L_7)
	.align		4
.L_7:
        /*0028*/ 	.word	index@($wkernff$__internal_trig_reduction_slowpathd)
        /*002c*/ 	.word	0x00000028


	//----- nvinfo : EIATTR_FRAME_SIZE
	.align		4
.L_8:
        /*0030*/ 	.byte	0x04, 0x11
        /*0032*/ 	.short	(.L_10 - .L_9)
	.align		4
.L_9:
        /*0034*/ 	.word	index@($__internal_0_$__cuda_sm20_dsqrt_rn_f64_mediumpath_v1)
        /*0038*/ 	.word	0x00000028


	//----- nvinfo : EIATTR_FRAME_SIZE
	.align		4
.L_10:
        /*003c*/ 	.byte	0x04, 0x11
        /*003e*/ 	.short	(.L_12 - .L_11)
	.align		4
.L_11:
        /*0040*/ 	.word	index@(wkernff)
        /*0044*/ 	.word	0x00000028


	//----- nvinfo : EIATTR_REGCOUNT
	.align		4
.L_12:
        /*0048*/ 	.byte	0x04, 0x2f
        /*004a*/ 	.short	(.L_14 - .L_13)
	.align		4
.L_13:
        /*004c*/ 	.word	index@(copy_2_over)
        /*0050*/ 	.word	0x0000000e


	//----- nvinfo : EIATTR_FRAME_SIZE
	.align		4
.L_14:
        /*0054*/ 	.byte	0x04, 0x11
        /*0056*/ 	.short	(.L_16 - .L_15)
	.align		4
.L_15:
        /*0058*/ 	.word	index@(copy_2_over)
        /*005c*/ 	.word	0x00000000


	//----- nvinfo : EIATTR_REGCOUNT
	.align		4
.L_16:
        /*0060*/ 	.byte	0x04, 0x2f
        /*0062*/ 	.short	(.L_18 - .L_17)
	.align		4
.L_17:
        /*0064*/ 	.word	index@(transpose_over0)
        /*0068*/ 	.word	0x00000010


	//----- nvinfo : EIATTR_FRAME_SIZE
	.align		4
.L_18:
        /*006c*/ 	.byte	0x04, 0x11
        /*006e*/ 	.short	(.L_20 - .L_19)
	.align		4
.L_19:
        /*0070*/ 	.word	index@(transpose_over0)
        /*0074*/ 	.word	0x00000000


	//----- nvinfo : EIATTR_REGCOUNT
	.align		4
.L_20:
        /*0078*/ 	.byte	0x04, 0x2f
        /*007a*/ 	.short	(.L_22 - .L_21)
	.align		4
.L_21:
        /*007c*/ 	.word	index@(wextract1)
        /*0080*/ 	.word	0x0000000c


	//----- nvinfo : EIATTR_FRAME_SIZE
	.align		4
.L_22:
        /*0084*/ 	.byte	0x04, 0x11
        /*0086*/ 	.short	(.L_24 - .L_23)
	.align		4
.L_23:
        /*0088*/ 	.word	index@(wextract1)
        /*008c*/ 	.word	0x00000000


	//----- nvinfo : EIATTR_MIN_STACK_SIZE
	.align		4
.L_24:
        /*0090*/ 	.byte	0x04, 0x12
        /*0092*/ 	.short	(.L_26 - .L_25)
	.align		4
.L_25:
        /*0094*/ 	.word	index@(wextract1)
        /*0098*/ 	.word	0x00000000


	//----- nvinfo : EIATTR_MIN_STACK_SIZE
	.align		4
.L_26:
        /*009c*/ 	.byte	0x04, 0x12
        /*009e*/ 	.short	(.L_28 - .L_27)
	.align		4
.L_27:
        /*00a0*/ 	.word	index@(transpose_over0)
        /*00a4*/ 	.word	0x00000000


	//----- nvinfo : EIATTR_MIN_STACK_SIZE
	.align		4
.L_28:
        /*00a8*/ 	.byte	0x04, 0x12
        /*00aa*/ 	.short	(.L_30 - .L_29)
	.align		4
.L_29:
        /*00ac*/ 	.word	index@(copy_2_over)
        /*00b0*/ 	.word	0x00000000


	//----- nvinfo : EIATTR_MIN_STACK_SIZE
	.align		4
.L_30:
        /*00b4*/ 	.byte	0x04, 0x12
        /*00b6*/ 	.short	(.L_32 - .L_31)
	.align		4
.L_31:
        /*00b8*/ 	.word	index@(wkernff)
        /*00bc*/ 	.word	0x00000028


	//----- nvinfo : EIATTR_MIN_STACK_SIZE
	.align		4
.L_32:
        /*00c0*/ 	.byte	0x04, 0x12
        /*00c2*/ 	.short	(.L_34 - .L_33)
	.align		4
.L_33:
        /*00c4*/ 	.word	index@(r2)
        /*00c8*/ 	.word	0x00000000
.L_34:


//--------------------- .nv.compat                --------------------------
	.section	.nv.compat,"",@"SHT_CUDA_COMPAT_INFO"
	.align	4
        /*0000*/ 	.byte	0x02, 0x09, 0x00, 0x00, 0x02, 0x02, 0x01, 0x00, 0x02, 0x05, 0x05, 0x00, 0x03, 0x07, 0x01, 0x01
        /*0010*/ 	.byte	0x02, 0x03, 0x00, 0x00, 0x02, 0x06, 0x01, 0x00, 0x04, 0x0b, 0x08, 0x00, 0x01, 0x00, 0x00, 0x00
        /*0020*/ 	.byte	0x00, 0x00, 0x00, 0x00


//--------------------- .nv.info.wextract1        --------------------------
	.section	.nv.info.wextract1,"",@"SHT_CUDA_INFO"
	.sectionflags	@""
	.align	4


	//----- nvinfo : EIATTR_CUDA_API_VERSION
	.align		4
        /*0000*/ 	.byte	0x04, 0x37
        /*0002*/ 	.short	(.L_36 - .L_35)
.L_35:
        /*0004*/ 	.word	0x00000082


	//----- nvinfo : EIATTR_KPARAM_INFO
	.align		4
.L_36:
        /*0008*/ 	.byte	0x04, 0x17
        /*000a*/ 	.short	(.L_38 - .L_37)
.L_37:
        /*000c*/ 	.word	0x00000000
        /*0010*/ 	.short	0x0002
        /*0012*/ 	.short	0x0010
        /*0014*/ 	.byte	0x00, 0xf5, 0x21, 0x00


	//----- nvinfo : EIATTR_KPARAM_INFO
	.align		4
.L_38:
        /*0018*/ 	.byte	0x04, 0x17
        /*001a*/ 	.short	(.L_40 - .L_39)
.L_39:
        /*001c*/ 	.word	0x00000000
        /*0020*/ 	.short	0x0001
        /*0022*/ 	.short	0x0008
        /*0024*/ 	.byte	0x00, 0xf5, 0x21, 0x00


	//----- nvinfo : EIATTR_KPARAM_INFO
	.align		4
.L_40:
        /*0028*/ 	.byte	0x04, 0x17
        /*002a*/ 	.short	(.L_42 - .L_41)
.L_41:
        /*002c*/ 	.word	0x00000000
        /*0030*/ 	.short	0x0000
        /*0032*/ 	.short	0x0000
        /*0034*/ 	.byte	0x00, 0xf0, 0x11, 0x00


	//----- nvinfo : EIATTR_SPARSE_MMA_MASK
	.align		4
.L_42:
        /*0038*/ 	.byte	0x03, 0x50
        /*003a*/ 	.short	0x0000


	//----- nvinfo : EIATTR_MAXREG_COUNT
	.align		4
        /*003c*/ 	.byte	0x03, 0x1b
        /*003e*/ 	.short	0x00ff


	//----- nvinfo : EIATTR_MERCURY_ISA_VERSION
	.align		4
        /*0040*/ 	.byte	0x03, 0x5f
        /*0042*/ 	.short	0x0101


	//----- nvinfo : EIATTR_VRC_CTA_INIT_COUNT
	.align		4
        /*0044*/ 	.byte	0x02, 0x4a
	.zero		1
	.zero		1


	//----- nvinfo : EIATTR_EXIT_INSTR_OFFSETS
	.align		4
        /*0048*/ 	.byte	0x04, 0x1c
        /*004a*/ 	.short	(.L_44 - .L_43)


	//   ....[0]....
.L_43:
        /*004c*/ 	.word	0x000000d0


	//   ....[1]....
        /*0050*/ 	.word	0x00000180


	//----- nvinfo : EIATTR_CBANK_PARAM_SIZE
	.align		4
.L_44:
        /*0054*/ 	.byte	0x03, 0x19
        /*0056*/ 	.short	0x0018


	//----- nvinfo : EIATTR_PARAM_CBANK
	.align		4
        /*0058*/ 	.byte	0x04, 0x0a
        /*005a*/ 	.short	(.L_46 - .L_45)
	.align		4
.L_45:
        /*005c*/ 	.word	index@(.nv.constant0.wextract1)
        /*0060*/ 	.short	0x0380
        /*0062*/ 	.short	0x0018


	//----- nvinfo : EIATTR_SW_WAR
	.align		4
.L_46:
        /*0064*/ 	.byte	0x04, 0x36
        /*0066*/ 	.short	(.L_48 - .L_47)
.L_47:
        /*0068*/ 	.word	0x00000008
.L_48:


//--------------------- .nv.info.transpose_over0  --------------------------
	.section	.nv.info.transpose_over0,"",@"SHT_CUDA_INFO"
	.sectionflags	@""
	.align	4


	//----- nvinfo : EIATTR_CUDA_API_VERSION
	.align		4
        /*0000*/ 	.byte	0x04, 0x37
        /*0002*/ 	.short	(.L_50 - .L_49)
.L_49:
        /*0004*/ 	.word	0x00000082


	//----- nvinfo : EIATTR_KPARAM_INFO
	.align		4
.L_50:
        /*0008*/ 	.byte	0x04, 0x17
        /*000a*/ 	.short	(.L_52 - .L_51)
.L_51:
        /*000c*/ 	.word	0x00000000
        /*0010*/ 	.short	0x0001
        /*0012*/ 	.short	0x0008
        /*0014*/ 	.byte	0x00, 0xf5, 0x21, 0x00


	//----- nvinfo : EIATTR_KPARAM_INFO
	.align		4
.L_52:
        /*0018*/ 	.byte	0x04, 0x17
        /*001a*/ 	.short	(.L_54 - .L_53)
.L_53:
        /*001c*/ 	.word	0x00000000
        /*0020*/ 	.short	0x0000
        /*0022*/ 	.short	0x0000
        /*0024*/ 	.byte	0x00, 0xf5, 0x21, 0x00


	//----- nvinfo : EIATTR_SPARSE_MMA_MASK
	.align		4
.L_54:
        /*0028*/ 	.byte	0x03, 0x50
        /*002a*/ 	.short	0x0000


	//----- nvinfo : EIATTR_MAXREG_COUNT
	.align		4
        /*002c*/ 	.byte	0x03, 0x1b
        /*002e*/ 	.short	0x00ff


	//----- nvinfo : EIATTR_MERCURY_ISA_VERSION
	.align		4
        /*0030*/ 	.byte	0x03, 0x5f
        /*0032*/ 	.short	0x0101


	//----- nvinfo : EIATTR_VRC_CTA_INIT_COUNT
	.align		4
        /*0034*/ 	.byte	0x02, 0x4a
	.zero		1
	.zero		1


	//----- nvinfo : EIATTR_EXIT_INSTR_OFFSETS
	.align		4
        /*0038*/ 	.byte	0x04, 0x1c
        /*003a*/ 	.short	(.L_56 - .L_55)


	//   ....[0]....
.L_55:
        /*003c*/ 	.word	0x000001c0


	//----- nvinfo : EIATTR_CBANK_PARAM_SIZE
	.align		4
.L_56:
        /*0040*/ 	.byte	0x03, 0x19
        /*0042*/ 	.short	0x0010


	//----- nvinfo : EIATTR_PARAM_CBANK
	.align		4
        /*0044*/ 	.byte	0x04, 0x0a
        /*0046*/ 	.short	(.L_58 - .L_57)
	.align		4
.L_57:
        /*0048*/ 	.word	index@(.nv.constant0.transpose_over0)
        /*004c*/ 	.short	0x0380
        /*004e*/ 	.short	0x0010


	//----- nvinfo : EIATTR_SW_WAR
	.align		4
.L_58:
        /*0050*/ 	.byte	0x04, 0x36
        /*0052*/ 	.short	(.L_60 - .L_59)
.L_59:
        /*0054*/ 	.word	0x00000008
.L_60:


//--------------------- .nv.info.copy_2_over      --------------------------
	.section	.nv.info.copy_2_over,"",@"SHT_CUDA_INFO"
	.sectionflags	@""
	.align	4


	//----- nvinfo : EIATTR_CUDA_API_VERSION
	.align		4
        /*0000*/ 	.byte	0x04, 0x37
        /*0002*/ 	.short	(.L_62 - .L_61)
.L_61:
        /*0004*/ 	.word	0x00000082


	//----- nvinfo : EIATTR_KPARAM_INFO
	.align		4
.L_62:
        /*0008*/ 	.byte	0x04, 0x17
        /*000a*/ 	.short	(.L_64 - .L_63)
.L_63:
        /*000c*/ 	.word	0x00000000
        /*0010*/ 	.short	0x0001
        /*0012*/ 	.short	0x0008
        /*0014*/ 	.byte	0x00, 0xf5, 0x21, 0x00


	//----- nvinfo : EIATTR_KPARAM_INFO
	.align		4
.L_64:
        /*0018*/ 	.byte	0x04, 0x17
        /*001a*/ 	.short	(.L_66 - .L_65)
.L_65:
        /*001c*/ 	.word	0x00000000
        /*0020*/ 	.short	0x0000
        /*0022*/ 	.short	0x0000
        /*0024*/ 	.byte	0x00, 0xf5, 0x21, 0x00


	//----- nvinfo : EIATTR_SPARSE_MMA_MASK
	.align		4
.L_66:
        /*0028*/ 	.byte	0x03, 0x50
        /*002a*/ 	.short	0x0000


	//----- nvinfo : EIATTR_MAXREG_COUNT
	.align		4
        /*002c*/ 	.byte	0x03, 0x1b
        /*002e*/ 	.short	0x00ff


	//----- nvinfo : EIATTR_MERCURY_ISA_VERSION
	.align		4
        /*0030*/ 	.byte	0x03, 0x5f
        /*0032*/ 	.short	0x0101


	//----- nvinfo : EIATTR_VRC_CTA_INIT_COUNT
	.align		4
        /*0034*/ 	.byte	0x02, 0x4a
	.zero		1
	.zero		1


	//----- nvinfo : EIATTR_EXIT_INSTR_OFFSETS
	.align		4
        /*0038*/ 	.byte	0x04, 0x1c
        /*003a*/ 	.short	(.L_68 - .L_67)


	//   ....[0]....
.L_67:
        /*003c*/ 	.word	0x00000140


	//----- nvinfo : EIATTR_CBANK_PARAM_SIZE
	.align		4
.L_68:
        /*0040*/ 	.byte	0x03, 0x19
        /*0042*/ 	.short	0x0010


	//----- nvinfo : EIATTR_PARAM_CBANK
	.align		4
        /*0044*/ 	.byte	0x04, 0x0a
        /*0046*/ 	.short	(.L_70 - .L_69)
	.align		4
.L_69:
        /*0048*/ 	.word	index@(.nv.constant0.copy_2_over)
        /*004c*/ 	.short	0x0380
        /*004e*/ 	.short	0x0010


	//----- nvinfo : EIATTR_SW_WAR
	.align		4
.L_70:
        /*0050*/ 	.byte	0x04, 0x36
        /*0052*/ 	.short	(.L_72 - .L_71)
.L_71:
        /*0054*/ 	.word	0x00000008
.L_72:


//--------------------- .nv.info.wkernff          --------------------------
	.section	.nv.info.wkernff,"",@"SHT_CUDA_INFO"
	.sectionflags	@""
	.align	4


	//----- nvinfo : EIATTR_CUDA_API_VERSION
	.align		4
        /*0000*/ 	.byte	0x04, 0x37
        /*0002*/ 	.short	(.L_74 - .L_73)
.L_73:
        /*0004*/ 	.word	0x00000082


	//----- nvinfo : EIATTR_KPARAM_INFO
	.align		4
.L_74:
        /*0008*/ 	.byte	0x04, 0x17
        /*000a*/ 	.short	(.L_76 - .L_75)
.L_75:
        /*000c*/ 	.word	0x00000000
        /*0010*/ 	.short	0x0002
        /*0012*/ 	.short	0x0010
        /*0014*/ 	.byte	0x00, 0xf0, 0x21, 0x00


	//----- nvinfo : EIATTR_KPARAM_INFO
	.align		4
.L_76:
        /*0018*/ 	.byte	0x04, 0x17
        /*001a*/ 	.short	(.L_78 - .L_77)
.L_77:
        /*001c*/ 	.word	0x00000000
        /*0020*/ 	.short	0x0001
        /*0022*/ 	.short	0x0008
        /*0024*/ 	.byte	0x00, 0xf5, 0x21, 0x00


	//----- nvinfo : EIATTR_KPARAM_INFO
	.align		4
.L_78:
        /*0028*/ 	.byte	0x04, 0x17
        /*002a*/ 	.short	(.L_80 - .L_79)
.L_79:
        /*002c*/ 	.word	0x00000000
        /*0030*/ 	.short	0x0000
        /*0032*/ 	.short	0x0000
        /*0034*/ 	.byte	0x00, 0xf5, 0x21, 0x00


	//----- nvinfo : EIATTR_SPARSE_MMA_MASK
	.align		4
.L_80:
        /*0038*/ 	.byte	0x03, 0x50
        /*003a*/ 	.short	0x0000


	//----- nvinfo : EIATTR_MAXREG_COUNT
	.align		4
        /*003c*/ 	.byte	0x03, 0x1b
        /*003e*/ 	.short	0x00ff


	//----- nvinfo : EIATTR_MERCURY_ISA_VERSION
	.align		4
        /*0040*/ 	.byte	0x03, 0x5f
        /*0042*/ 	.short	0x0101


	//----- nvinfo : EIATTR_VRC_CTA_INIT_COUNT
	.align		4
        /*0044*/ 	.byte	0x02, 0x4a
	.zero		1
	.zero		1


	//----- nvinfo : EIATTR_EXIT_INSTR_OFFSETS
	.align		4
        /*0048*/ 	.byte	0x04, 0x1c
        /*004a*/ 	.short	(.L_82 - .L_81)


	//   ....[0]....
.L_81:
        /*004c*/ 	.word	0x000007a0


	//----- nvinfo : EIATTR_CRS_STACK_SIZE
	.align		4
.L_82:
        /*0050*/ 	.byte	0x04, 0x1e
        /*0052*/ 	.short	(.L_84 - .L_83)
.L_83:
        /*0054*/ 	.word	0x00000000


	//----- nvinfo : EIATTR_CBANK_PARAM_SIZE
	.align		4
.L_84:
        /*0058*/ 	.byte	0x03, 0x19
        /*005a*/ 	.short	0x0018


	//----- nvinfo : EIATTR_PARAM_CBANK
	.align		4
        /*005c*/ 	.byte	0x04, 0x0a
        /*005e*/ 	.short	(.L_86 - .L_85)
	.align		4
.L_85:
        /*0060*/ 	.word	index@(.nv.constant0.wkernff)
        /*0064*/ 	.short	0x0380
        /*0066*/ 	.short	0x0018


	//----- nvinfo : EIATTR_SW_WAR
	.align		4
.L_86:
        /*0068*/ 	.byte	0x04, 0x36
        /*006a*/ 	.short	(.L_88 - .L_87)
.L_87:
        /*006c*/ 	.word	0x00000008
.L_88:


//--------------------- .nv.info.r2               --------------------------
	.section	.nv.info.r2,"",@"SHT_CUDA_INFO"
	.sectionflags	@""
	.align	4


	//----- nvinfo : EIATTR_CUDA_API_VERSION
	.align		4
        /*0000*/ 	.byte	0x04, 0x37
        /*0002*/ 	.short	(.L_90 - .L_89)
.L_89:
        /*0004*/ 	.word	0x00000082


	//----- nvinfo : EIATTR_KPARAM_INFO
	.align		4
.L_90:
        /*0008*/ 	.byte	0x04, 0x17
        /*000a*/ 	.short	(.L_92 - .L_91)
.L_91:
        /*000c*/ 	.word	0x00000000
        /*0010*/ 	.short	0x0001
        /*0012*/ 	.short	0x0008
        /*0014*/ 	.byte	0x00, 0xf0, 0x21, 0x00


	//----- nvinfo : EIATTR_KPARAM_INFO
	.align		4
.L_92:
        /*0018*/ 	.byte	0x04, 0x17
        /*001a*/ 	.short	(.L_94 - .L_93)
.L_93:
        /*001c*/ 	.word	0x00000000
        /*0020*/ 	.short	0x0000
        /*0022*/ 	.short	0x0000
        /*0024*/ 	.byte	0x00, 0xf5, 0x21, 0x00


	//----- nvinfo : EIATTR_SPARSE_MMA_MASK
	.align		4
.L_94:
        /*0028*/ 	.byte	0x03, 0x50
        /*002a*/ 	.short	0x0000


	//----- nvinfo : EIATTR_MAXREG_COUNT
	.align		4
        /*002c*/ 	.byte	0x03, 0x1b
        /*002e*/ 	.short	0x00ff


	//----- nvinfo : EIATTR_MERCURY_ISA_VERSION
	.align		4
        /*0030*/ 	.byte	0x03, 0x5f
        /*0032*/ 	.short	0x0101


	//----- nvinfo : EIATTR_VRC_CTA_INIT_COUNT
	.align		4
        /*0034*/ 	.byte	0x02, 0x4a
	.zero		1
	.zero		1


	//----- nvinfo : EIATTR_EXIT_INSTR_OFFSETS
	.align		4
        /*0038*/ 	.byte	0x04, 0x1c
        /*003a*/ 	.short	(.L_96 - .L_95)


	//   ....[0]....
.L_95:
        /*003c*/ 	.word	0x00000190


	//----- nvinfo : EIATTR_CBANK_PARAM_SIZE
	.align		4
.L_96:
        /*0040*/ 	.byte	0x03, 0x19
        /*0042*/ 	.short	0x0010


	//----- nvinfo : EIATTR_PARAM_CBANK
	.align		4
        /*0044*/ 	.byte	0x04, 0x0a
        /*0046*/ 	.short	(.L_98 - .L_97)
	.align		4
.L_97:
        /*0048*/ 	.word	index@(.nv.constant0.r2)
        /*004c*/ 	.short	0x0380
        /*004e*/ 	.short	0x0010


	//----- nvinfo : EIATTR_SW_WAR
	.align		4
.L_98:
        /*0050*/ 	.byte	0x04, 0x36
        /*0052*/ 	.short	(.L_100 - .L_99)
.L_99:
        /*0054*/ 	.word	0x00000008
.L_100:


//--------------------- .nv.callgraph             --------------------------
	.section	.nv.callgraph,"",@"SHT_CUDA_CALLGRAPH"
	.align	4
	.sectionentsize	8
	.align		4
        /*0000*/ 	.word	0x00000000
	.align		4
        /*0004*/ 	.word	0xffffffff
	.align		4
        /*0008*/ 	.word	0x00000000
	.align		4
        /*000c*/ 	.word	0xfffffffe
	.align		4
        /*0010*/ 	.word	0x00000000
	.align		4
        /*0014*/ 	.word	0xfffffffd
	.align		4
        /*0018*/ 	.word	0x00000000
	.align		4
        /*001c*/ 	.word	0xfffffffc


//--------------------- .nv.constant4             --------------------------
	.section	.nv.constant4,"a",@progbits
	.align	8
	.align		8
.nv.constant4:
        /*0000*/ 	.dword	__cudart_i2opi_d


//--------------------- .text.wextract1           --------------------------
	.section	.text.wextract1,"ax",@progbits
	.align	128
        .global         wextract1
        .type           wextract1,@function
        .size           wextract1,(.L_x_22 - wextract1)
        .other          wextract1,@"STO_CUDA_ENTRY STV_DEFAULT"
wextract1:
.text.wextract1:
[----:B------:R-:W-:Y:S01]  /*0000*/  LDC R1, c[0x0][0x37c] ;  /* 0x0000df00ff017b82 */ /* 0x000fe20000000800 */
[----:B------:R-:W0:Y:S07]  /*0010*/  S2R R0, SR_TID.X ;  /* 0x0000000000007919 */ /* 0x000e2e0000002100 */
[----:B------:R-:W0:Y:S01]  /*0020*/  S2UR UR5, SR_CTAID.X ;  /* 0x00000000000579c3 */ /* 0x000e220000002500 */
[----:B------:R-:W1:Y:S01]  /*0030*/  LDCU UR4, c[0x0][0x380] ;  /* 0x00007000ff0477ac */ /* 0x000e620008000800 */
[----:B------:R-:W2:Y:S06]  /*0040*/  S2R R3, SR_TID.Y ;  /* 0x0000000000037919 */ /* 0x000eac0000002200 */
[----:B------:R-:W0:Y:S08]  /*0050*/  LDC R9, c[0x0][0x360] ;  /* 0x0000d800ff097b82 */ /* 0x000e300000000800 */
[----:B------:R-:W2:Y:S01]  /*0060*/  S2UR UR6, SR_CTAID.Y ;  /* 0x00000000000679c3 */ /* 0x000ea20000002600 */
[----:B-1----:R-:W-:-:S07]  /*0070*/  USHF.L.U32 UR4, UR4, 0x1, URZ ;  /* 0x0000000104047899 */ /* 0x002fce00080006ff */
[----:B------:R-:W2:Y:S01]  /*0080*/  LDC R2, c[0x0][0x364] ;  /* 0x0000d900ff027b82 */ /* 0x000ea20000000800 */
[----:B0-----:R-:W-:Y:S02]  /*0090*/  IMAD R9, R9, UR5, R0 ;  /* 0x0000000509097c24 */ /* 0x001fe4000f8e0200 */
[----:B--2---:R-:W-:-:S05]  /*00a0*/  IMAD R0, R2, UR6, R3 ;  /* 0x0000000602007c24 */ /* 0x004fca000f8e0203 */
[----:B------:R-:W-:-:S04]  /*00b0*/  VIMNMX R2, PT, PT, R9, R0, !PT ;  /* 0x0000000009027248 */ /* 0x000fc80007fe0100 */
[----:B------:R-:W-:-:S13]  /*00c0*/  ISETP.GT.AND P0, PT, R2, UR4, PT ;  /* 0x0000000402007c0c */ /* 0x000fda000bf04270 */
[----:B------:R-:W-:Y:S05]  /*00d0*/  @P0 EXIT ;  /* 0x000000000000094d */ /* 0x000fea0003800000 */
[----:B------:R-:W0:Y:S01]  /*00e0*/  LDC.64 R2, c[0x0][0x390] ;  /* 0x0000e400ff027b82 */ /* 0x000e220000000a00 */
[----:B------:R-:W1:Y:S01]  /*00f0*/  LDCU.64 UR6, c[0x0][0x358] ;  /* 0x00006b00ff0677ac */ /* 0x000e620008000a00 */
[----:B0-----:R-:W-:-:S04]  /*0100*/  IMAD.WIDE R2, R9, 0x1000, R2 ;  /* 0x0000100009027825 */ /* 0x001fc800078e0202 */
[----:B------:R-:W-:Y:S02]  /*0110*/  IMAD.WIDE.U32 R4, R0, 0x10, R2 ;  /* 0x0000001000047825 */ /* 0x000fe400078e0002 */
[----:B------:R-:W0:Y:S04]  /*0120*/  LDC.64 R2, c[0x0][0x388] ;  /* 0x0000e200ff027b82 */ /* 0x000e280000000a00 */
[----:B-1----:R-:W2:Y:S01]  /*0130*/  LDG.E.128 R4, desc[UR6][R4.64] ;  /* 0x0000000604047981 */ /* 0x002ea2000c1e1d00 */
[----:B------:R-:W-:-:S05]  /*0140*/  IMAD R9, R9, UR4, R9 ;  /* 0x0000000409097c24 */ /* 0x000fca000f8e0209 */
[----:B------:R-:W-:-:S05]  /*0150*/  IADD3 R9, PT, PT, R0, R9, RZ ;  /* 0x0000000900097210 */ /* 0x000fca0007ffe0ff */
[----:B0-----:R-:W-:-:S05]  /*0160*/  IMAD.WIDE R2, R9, 0x10, R2 ;  /* 0x0000001009027825 */ /* 0x001fca00078e0202 */
[----:B--2---:R-:W-:Y:S01]  /*0170*/  STG.E.128 desc[UR6][R2.64], R4 ;  /* 0x0000000402007986 */ /* 0x004fe2000c101d06 */
[----:B------:R-:W-:Y:S05]  /*0180*/  EXIT ;  /* 0x000000000000794d */ /* 0x000fea0003800000 */
.L_x_0:
[----:B------:R-:W-:-:S00]  /*0190*/  BRA `(.L_x_0) ;  /* 0xfffffffc00fc7947 */ /* 0x000fc0000383ffff */
[----:B------:R-:W-:-:S00]  /*01a0*/  NOP ;  /* 0x0000000000007918 */ /* 0x000fc00000000000 */
        /* <DEDUP_REMOVED lines=13> */
.L_x_22:


//--------------------- .text.transpose_over0     --------------------------
	.section	.text.transpose_over0,"ax",@progbits
	.align	128
        .global         transpose_over0
        .type           transpose_over0,@function
        .size           transpose_over0,(.L_x_23 - transpose_over0)
        .other          transpose_over0,@"STO_CUDA_ENTRY STV_DEFAULT"
transpose_over0:
.text.transpose_over0:
[----:B------:R-:W-:Y:S01]  /*0000*/  LDC R1, c[0x0][0x37c] ;  /* 0x0000df00ff017b82 */ /* 0x000fe20000000800 */
[----:B------:R-:W0:Y:S07]  /*0010*/  S2R R0, SR_TID.X ;  /* 0x0000000000007919 */ /* 0x000e2e0000002100 */
[----:B------:R-:W0:Y:S01]  /*0020*/  S2UR UR4, SR_CTAID.X ;  /* 0x00000000000479c3 */ /* 0x000e220000002500 */
[----:B------:R-:W1:Y:S01]  /*0030*/  S2R R8, SR_CTAID.Z ;  /* 0x0000000000087919 */ /* 0x000e620000002700 */
[----:B------:R-:W2:Y:S06]  /*0040*/  S2R R4, SR_TID.Y ;  /* 0x0000000000047919 */ /* 0x000eac0000002200 */
[----:B------:R-:W0:Y:S08]  /*0050*/  LDC R9, c[0x0][0x360] ;  /* 0x0000d800ff097b82 */ /* 0x000e300000000800 */
[----:B------:R-:W2:Y:S08]  /*0060*/  S2UR UR6, SR_CTAID.Y ;  /* 0x00000000000679c3 */ /* 0x000eb00000002600 */
[----:B------:R-:W2:Y:S08]  /*0070*/  LDC R11, c[0x0][0x364] ;  /* 0x0000d900ff0b7b82 */ /* 0x000eb00000000800 */
[----:B------:R-:W3:Y:S01]  /*0080*/  LDC.64 R2, c[0x0][0x388] ;  /* 0x0000e200ff027b82 */ /* 0x000ee20000000a00 */
[----:B0-----:R-:W-:Y:S01]  /*0090*/  IMAD R9, R9, UR4, R0 ;  /* 0x0000000409097c24 */ /* 0x001fe2000f8e0200 */
[----:B------:R-:W0:Y:S01]  /*00a0*/  LDCU.64 UR4, c[0x0][0x358] ;  /* 0x00006b00ff0477ac */ /* 0x000e220008000a00 */
[----:B-1----:R-:W-:-:S04]  /*00b0*/  SHF.R.U32.HI R0, RZ, 0x3, R8 ;  /* 0x00000003ff007819 */ /* 0x002fc80000011608 */
[----:B------:R-:W-:Y:S01]  /*00c0*/  LEA R5, R9, R0, 0x3 ;  /* 0x0000000009057211 */ /* 0x000fe200078e18ff */
[----:B--2---:R-:W-:Y:S01]  /*00d0*/  IMAD R11, R11, UR6, R4 ;  /* 0x000000060b0b7c24 */ /* 0x004fe2000f8e0204 */
[----:B------:R-:W-:-:S03]  /*00e0*/  LOP3.LUT R4, R8, 0x7, RZ, 0xc0, !PT ;  /* 0x0000000708047812 */ /* 0x000fc600078ec0ff */
[----:B---3--:R-:W-:Y:S01]  /*00f0*/  IMAD.WIDE R2, R5, 0x8000, R2 ;  /* 0x0000800005027825 */ /* 0x008fe200078e0202 */
[----:B------:R-:W-:-:S05]  /*0100*/  LEA R5, R11, R4, 0x3 ;  /* 0x000000040b057211 */ /* 0x000fca00078e18ff */
[----:B------:R-:W-:Y:S02]  /*0110*/  IMAD.WIDE.U32 R4, R5, 0x10, R2 ;  /* 0x0000001005047825 */ /* 0x000fe400078e0002 */
[----:B------:R-:W1:Y:S04]  /*0120*/  LDC.64 R2, c[0x0][0x380] ;  /* 0x0000e000ff027b82 */ /* 0x000e680000000a00 */
[----:B0-----:R-:W2:Y:S01]  /*0130*/  LDG.E.128 R4, desc[UR4][R4.64] ;  /* 0x0000000404047981 */ /* 0x001ea2000c1e1d00 */
[----:B------:R-:W-:-:S04]  /*0140*/  SHF.L.U32 R8, R8, 0x14, RZ ;  /* 0x0000001408087819 */ /* 0x000fc800000006ff */
[----:B------:R-:W-:Y:S01]  /*0150*/  LOP3.LUT R13, R8, 0x700000, RZ, 0xc0, !PT ;  /* 0x00700000080d7812 */ /* 0x000fe200078ec0ff */
[----:B-1----:R-:W-:-:S03]  /*0160*/  IMAD.WIDE.U32 R2, R0, 0x800000, R2 ;  /* 0x0080000000027825 */ /* 0x002fc600078e0002 */
[----:B------:R-:W-:-:S04]  /*0170*/  IADD3 R2, P0, PT, R2, R13, RZ ;  /* 0x0000000d02027210 */ /* 0x000fc80007f1e0ff */
[----:B------:R-:W-:-:S03]  /*0180*/  IADD3.X R3, PT, PT, RZ, R3, RZ, P0, !PT ;  /* 0x00000003ff037210 */ /* 0x000fc600007fe4ff */
[----:B------:R-:W-:-:S04]  /*0190*/  IMAD.WIDE R2, R9, 0x1000, R2 ;  /* 0x0000100009027825 */ /* 0x000fc800078e0202 */
[----:B------:R-:W-:-:S05]  /*01a0*/  IMAD.WIDE.U32 R2, R11, 0x10, R2 ;  /* 0x000000100b027825 */ /* 0x000fca00078e0002 */
[----:B--2---:R-:W-:Y:S01]  /*01b0*/  STG.E.128 desc[UR4][R2.64], R4 ;  /* 0x0000000402007986 */ /* 0x004fe2000c101d04 */
[----:B------:R-:W-:Y:S05]  /*01c0*/  EXIT ;  /* 0x000000000000794d */ /* 0x000fea0003800000 */
.L_x_1:
        /* <DEDUP_REMOVED lines=11> */
.L_x_23:


//--------------------- .text.copy_2_over         --------------------------
	.section	.text.copy_2_over,"ax",@progbits
	.align	128
        .global         copy_2_over
        .type           copy_2_over,@function
        .size           copy_2_over,(.L_x_24 - copy_2_over)
        .other          copy_2_over,@"STO_CUDA_ENTRY STV_DEFAULT"
copy_2_over:
.text.copy_2_over:
[----:B------:R-:W-:Y:S01]  /*0000*/  LDC R1, c[0x0][0x37c] ;  /* 0x0000df00ff017b82 */ /* 0x000fe20000000800 */
[----:B------:R-:W0:Y:S07]  /*0010*/  S2R R0, SR_TID.X ;  /* 0x0000000000007919 */ /* 0x000e2e0000002100 */
[----:B------:R-:W0:Y:S01]  /*0020*/  S2UR UR6, SR_CTAID.X ;  /* 0x00000000000679c3 */ /* 0x000e220000002500 */
[----:B------:R-:W1:Y:S01]  /*0030*/  LDCU.64 UR4, c[0x0][0x358] ;  /* 0x00006b00ff0477ac */ /* 0x000e620008000a00 */
[----:B------:R-:W2:Y:S06]  /*0040*/  S2R R4, SR_TID.Y ;  /* 0x0000000000047919 */ /* 0x000eac0000002200 */
[----:B------:R-:W0:Y:S08]  /*0050*/  LDC R9, c[0x0][0x360] ;  /* 0x0000d800ff097b82 */ /* 0x000e300000000800 */
[----:B------:R-:W3:Y:S08]  /*0060*/  LDC.64 R2, c[0x0][0x388] ;  /* 0x0000e200ff027b82 */ /* 0x000ef00000000a00 */
[----:B------:R-:W2:Y:S08]  /*0070*/  S2UR UR7, SR_CTAID.Y ;  /* 0x00000000000779c3 */ /* 0x000eb00000002600 */
[----:B------:R-:W2:Y:S01]  /*0080*/  LDC R11, c[0x0][0x364] ;  /* 0x0000d900ff0b7b82 */ /* 0x000ea20000000800 */
[----:B0-----:R-:W-:-:S04]  /*0090*/  IMAD R9, R9, UR6, R0 ;  /* 0x0000000609097c24 */ /* 0x001fc8000f8e0200 */
[----:B---3--:R-:W-:-:S04]  /*00a0*/  IMAD.WIDE R2, R9, 0x1000, R2 ;  /* 0x0000100009027825 */ /* 0x008fc800078e0202 */
[----:B--2---:R-:W-:-:S04]  /*00b0*/  IMAD R11, R11, UR7, R4 ;  /* 0x000000070b0b7c24 */ /* 0x004fc8000f8e0204 */
[----:B------:R-:W-:Y:S02]  /*00c0*/  IMAD.WIDE.U32 R4, R11, 0x10, R2 ;  /* 0x000000100b047825 */ /* 0x000fe400078e0002 */
[----:B------:R-:W0:Y:S04]  /*00d0*/  LDC.64 R2, c[0x0][0x380] ;  /* 0x0000e000ff027b82 */ /* 0x000e280000000a00 */
[----:B-1----:R-:W2:Y:S01]  /*00e0*/  LDG.E.128 R4, desc[UR4][R4.64] ;  /* 0x0000000404047981 */ /* 0x002ea2000c1e1d00 */
[----:B0-----:R-:W-:-:S04]  /*00f0*/  IMAD.WIDE R2, R9, 0x8000, R2 ;  /* 0x0000800009027825 */ /* 0x001fc800078e0202 */
[----:B------:R-:W-:-:S03]  /*0100*/  IMAD.WIDE.U32 R2, R11, 0x10, R2 ;  /* 0x000000100b027825 */ /* 0x000fc600078e0002 */
[----:B------:R-:W-:-:S04]  /*0110*/  IADD3 R2, P0, PT, R2, 0x2000000, RZ ;  /* 0x0200000002027810 */ /* 0x000fc80007f1e0ff */
[----:B------:R-:W-:-:S05]  /*0120*/  IADD3.X R3, PT, PT, RZ, R3, RZ, P0, !PT ;  /* 0x00000003ff037210 */ /* 0x000fca00007fe4ff */
[----:B--2---:R-:W-:Y:S01]  /*0130*/  STG.E.128 desc[UR4][R2.64+-0x3fc800], R4 ;  /* 0xc038000402007986 */ /* 0x004fe2000c101d04 */
[----:B------:R-:W-:Y:S05]  /*0140*/  EXIT ;  /* 0x000000000000794d */ /* 0x000fea0003800000 */
.L_x_2:
        /* <DEDUP_REMOVED lines=11> */
.L_x_24:


//--------------------- .text.wkernff             --------------------------
	.section	.text.wkernff,"ax",@progbits
	.align	128
        .global         wkernff
        .type           wkernff,@function
        .size           wkernff,(.L_x_21 - wkernff)
        .other          wkernff,@"STO_CUDA_ENTRY STV_DEFAULT"
wkernff:
.text.wkernff:
[----:B------:R-:W0:Y:S01]  /*0000*/  LDC R1, c[0x0][0x37c] ;  /* 0x0000df00ff017b82 */ /* 0x000e220000000800 */
[----:B------:R-:W1:Y:S07]  /*0010*/  S2R R5, SR_TID.X ;  /* 0x0000000000057919 */ /* 0x000e6e0000002100 */
[----:B------:R-:W1:Y:S01]  /*0020*/  S2UR UR6, SR_CTAID.X ;  /* 0x00000000000679c3 */ /* 0x000e620000002500 */
[----:B------:R-:W2:Y:S01]  /*0030*/  LDCU.64 UR4, c[0x0][0x358] ;  /* 0x00006b00ff0477ac */ /* 0x000ea20008000a00 */
[----:B0-----:R-:W-:Y:S01]  /*0040*/  VIADD R1, R1, 0xffffffd8 ;  /* 0xffffffd801017836 */ /* 0x001fe20000000000 */
[----:B------:R-:W0:Y:S05]  /*0050*/  S2R R7, SR_TID.Y ;  /* 0x0000000000077919 */ /* 0x000e2a0000002200 */
[----:B------:R-:W1:Y:S08]  /*0060*/  LDC R12, c[0x0][0x360] ;  /* 0x0000d800ff0c7b82 */ /* 0x000e700000000800 */
[----:B------:R-:W3:Y:S08]  /*0070*/  LDC.64 R2, c[0x0][0x388] ;  /* 0x0000e200ff027b82 */ /* 0x000ef00000000a00 */
[----:B------:R-:W0:Y:S08]  /*0080*/  S2UR UR7, SR_CTAID.Y ;  /* 0x00000000000779c3 */ /* 0x000e300000002600 */
[----:B------:R-:W0:Y:S01]  /*0090*/  LDC R14, c[0x0][0x364] ;  /* 0x0000d900ff0e7b82 */ /* 0x000e220000000800 */
[----:B-1----:R-:W-:-:S04]  /*00a0*/  IMAD R12, R12, UR6, R5 ;  /* 0x000000060c0c7c24 */ /* 0x002fc8000f8e0205 */
[----:B---3--:R-:W-:-:S04]  /*00b0*/  IMAD.WIDE R2, R12, 0x1000, R2 ;  /* 0x000010000c027825 */ /* 0x008fc800078e0202 */
[----:B0-----:R-:W-:-:S04]  /*00c0*/  IMAD R14, R14, UR7, R7 ;  /* 0x000000070e0e7c24 */ /* 0x001fc8000f8e0207 */
[----:B------:R-:W-:-:S05]  /*00d0*/  IMAD.WIDE.U32 R6, R14, 0x10, R2 ;  /* 0x000000100e067825 */ /* 0x000fca00078e0002 */
[----:B--2---:R-:W2:Y:S01]  /*00e0*/  LDG.E.64 R2, desc[UR4][R6.64] ;  /* 0x0000000406027981 */ /* 0x004ea2000c1e1b00 */
[----:B------:R-:W-:Y:S01]  /*00f0*/  IMAD.MOV.U32 R10, RZ, RZ, 0x0 ;  /* 0x00000000ff0a7424 */ /* 0x000fe200078e00ff */
[----:B------:R-:W-:Y:S01]  /*0100*/  BSSY.RECONVERGENT B0, `(.L_x_3) ;  /* 0x0000013000007945 */ /* 0x000fe20003800200 */
[----:B------:R-:W-:Y:S01]  /*0110*/  IMAD.MOV.U32 R11, RZ, RZ, 0x3fd80000 ;  /* 0x3fd80000ff0b7424 */ /* 0x000fe200078e00ff */
[----:B--2---:R-:W-:-:S06]  /*0120*/  DADD R2, -R2, 1 ;  /* 0x3ff0000002027429 */ /* 0x004fcc0000000100 */
[----:B------:R-:W0:Y:S04]  /*0130*/  MUFU.RSQ64H R5, R3 ;  /* 0x0000000300057308 */ /* 0x000e280000001c00 */
[----:B------:R-:W-:-:S05]  /*0140*/  VIADD R4, R3, 0xfcb00000 ;  /* 0xfcb0000003047836 */ /* 0x000fca0000000000 */
[----:B------:R-:W-:Y:S01]  /*0150*/  ISETP.GE.U32.AND P0, PT, R4, 0x7ca00000, PT ;  /* 0x7ca000000400780c */ /* 0x000fe20003f06070 */
[----:B0-----:R-:W-:-:S08]  /*0160*/  DMUL R8, R4, R4 ;  /* 0x0000000404087228 */ /* 0x001fd00000000000 */
[----:B------:R-:W-:-:S08]  /*0170*/  DFMA R8, R2, -R8, 1 ;  /* 0x3ff000000208742b */ /* 0x000fd00000000808 */
[----:B------:R-:W-:Y:S02]  /*0180*/  DFMA R10, R8, R10, 0.5 ;  /* 0x3fe00000080a742b */ /* 0x000fe4000000000a */
[----:B------:R-:W-:-:S08]  /*0190*/  DMUL R8, R4, R8 ;  /* 0x0000000804087228 */ /* 0x000fd00000000000 */
[----:B------:R-:W-:-:S08]  /*01a0*/  DFMA R8, R10, R8, R4 ;  /* 0x000000080a08722b */ /* 0x000fd00000000004 */
[----:B------:R-:W-:Y:S02]  /*01b0*/  DMUL R10, R2, R8 ;  /* 0x00000008020a7228 */ /* 0x000fe40000000000 */
[----:B------:R-:W-:Y:S02]  /*01c0*/  VIADD R19, R9, 0xfff00000 ;  /* 0xfff0000009137836 */ /* 0x000fe40000000000 */
[----:B------:R-:W-:-:S04]  /*01d0*/  IMAD.MOV.U32 R18, RZ, RZ, R8 ;  /* 0x000000ffff127224 */ /* 0x000fc800078e0008 */
[----:B------:R-:W-:-:S08]  /*01e0*/  DFMA R6, R10, -R10, R2 ;  /* 0x8000000a0a06722b */ /* 0x000fd00000000002 */
[----:B------:R-:W-:Y:S01]  /*01f0*/  DFMA R16, R6, R18, R10 ;  /* 0x000000120610722b */ /* 0x000fe2000000000a */
[----:B------:R-:W-:Y:S10]  /*0200*/  @!P0 BRA `(.L_x_4) ;  /* 0x0000000000088947 */ /* 0x000ff40003800000 */
[----:B------:R-:W-:-:S07]  /*0210*/  MOV R0, 0x230 ;  /* 0x0000023000007802 */ /* 0x000fce0000000f00 */
[----:B------:R-:W-:Y:S05]  /*0220*/  CALL.REL.NOINC `($__internal_0_$__cuda_sm20_dsqrt_rn_f64_mediumpath_v1) ;  /* 0x0000000400607944 */ /* 0x000fea0003c00000 */
.L_x_4:
[----:B------:R-:W-:Y:S05]  /*0230*/  BSYNC.RECONVERGENT B0 ;  /* 0x0000000000007941 */ /* 0x000fea0003800200 */
.L_x_3:
[----:B------:R-:W0:Y:S01]  /*0240*/  LDCU.64 UR6, c[0x0][0x390] ;  /* 0x00007200ff0677ac */ /* 0x000e220008000a00 */
[----:B------:R-:W-:Y:S01]  /*0250*/  DADD R16, -R16, 1 ;  /* 0x3ff0000010107429 */ /* 0x000fe20000000100 */
[----:B------:R-:W-:Y:S07]  /*0260*/  BSSY.RECONVERGENT B0, `(.L_x_5) ;  /* 0x000001b000007945 */ /* 0x000fee0003800200 */
[----:B0-----:R-:W-:Y:S01]  /*0270*/  DMUL R16, R16, UR6 ;  /* 0x0000000610107c28 */ /* 0x001fe20008000000 */
[----:B------:R-:W-:Y:S01]  /*0280*/  UMOV UR6, 0x54442d18 ;  /* 0x54442d1800067882 */ /* 0x000fe20000000000 */
[----:B------:R-:W-:-:S06]  /*0290*/  UMOV UR7, 0x401921fb ;  /* 0x401921fb00077882 */ /* 0x000fcc0000000000 */
[----:B------:R-:W-:-:S08]  /*02a0*/  DMUL R16, R16, UR6 ;  /* 0x0000000610107c28 */ /* 0x000fd00008000000 */
[----:B------:R-:W-:-:S14]  /*02b0*/  DSETP.NEU.AND P0, PT, |R16|, +INF , PT ;  /* 0x7ff000001000742a */ /* 0x000fdc0003f0d200 */
[----:B------:R-:W-:Y:S01]  /*02c0*/  @!P0 DMUL R2, RZ, R16 ;  /* 0x00000010ff028228 */ /* 0x000fe20000000000 */
[----:B------:R-:W-:Y:S01]  /*02d0*/  @!P0 IMAD.MOV.U32 R0, RZ, RZ, RZ ;  /* 0x000000ffff008224 */ /* 0x000fe200078e00ff */
[----:B------:R-:W-:Y:S09]  /*02e0*/  @!P0 BRA `(.L_x_6) ;  /* 0x0000000000488947 */ /* 0x000ff20003800000 */
[----:B------:R-:W-:Y:S01]  /*02f0*/  UMOV UR6, 0x6dc9c883 ;  /* 0x6dc9c88300067882 */ /* 0x000fe20000000000 */
[----:B------:R-:W-:Y:S01]  /*0300*/  UMOV UR7, 0x3fe45f30 ;  /* 0x3fe45f3000077882 */ /* 0x000fe20000000000 */
[C---:B------:R-:W-:Y:S02]  /*0310*/  DSETP.GE.AND P0, PT, |R16|.reuse, 2.14748364800000000000e+09, PT ;  /* 0x41e000001000742a */ /* 0x040fe40003f06200 */
[----:B------:R-:W-:Y:S01]  /*0320*/  DMUL R4, R16, UR6 ;  /* 0x0000000610047c28 */ /* 0x000fe20008000000 */
[----:B------:R-:W-:Y:S01]  /*0330*/  UMOV UR6, 0x54442d18 ;  /* 0x54442d1800067882 */ /* 0x000fe20000000000 */
[----:B------:R-:W-:-:S04]  /*0340*/  UMOV UR7, 0x3ff921fb ;  /* 0x3ff921fb00077882 */ /* 0x000fc80000000000 */
[----:B------:R-:W0:Y:S08]  /*0350*/  F2I.F64 R0, R4 ;  /* 0x0000000400007311 */ /* 0x000e300000301100 */
[----:B0-----:R-:W0:Y:S02]  /*0360*/  I2F.F64 R2, R0 ;  /* 0x0000000000027312 */ /* 0x001e240000201c00 */
[----:B0-----:R-:W-:Y:S01]  /*0370*/  DFMA R6, R2, -UR6, R16 ;  /* 0x8000000602067c2b */ /* 0x001fe20008000010 */
[----:B------:R-:W-:Y:S01]  /*0380*/  UMOV UR6, 0x33145c00 ;  /* 0x33145c0000067882 */ /* 0x000fe20000000000 */
[----:B------:R-:W-:-:S06]  /*0390*/  UMOV UR7, 0x3c91a626 ;  /* 0x3c91a62600077882 */ /* 0x000fcc0000000000 */
[----:B------:R-:W-:Y:S01]  /*03a0*/  DFMA R6, R2, -UR6, R6 ;  /* 0x8000000602067c2b */ /* 0x000fe20008000006 */
[----:B------:R-:W-:Y:S01]  /*03b0*/  UMOV UR6, 0x252049c0 ;  /* 0x252049c000067882 */ /* 0x000fe20000000000 */
[----:B------:R-:W-:-:S06]  /*03c0*/  UMOV UR7, 0x397b839a ;  /* 0x397b839a00077882 */ /* 0x000fcc0000000000 */
[----:B------:R-:W-:Y:S01]  /*03d0*/  DFMA R2, R2, -UR6, R6 ;  /* 0x8000000602027c2b */ /* 0x000fe20008000006 */
[----:B------:R-:W-:Y:S10]  /*03e0*/  @!P0 BRA `(.L_x_6) ;  /* 0x0000000000088947 */ /* 0x000ff40003800000 */
[----:B------:R-:W-:-:S07]  /*03f0*/  MOV R10, 0x410 ;  /* 0x00000410000a7802 */ /* 0x000fce0000000f00 */
[----:B------:R-:W-:Y:S05]  /*0400*/  CALL.REL.NOINC `($wkernff$__internal_trig_reduction_slowpathd) ;  /* 0x0000000400947944 */ /* 0x000fea0003c00000 */
.L_x_6:
[----:B------:R-:W-:Y:S05]  /*0410*/  BSYNC.RECONVERGENT B0 ;  /* 0x0000000000007941 */ /* 0x000fea0003800200 */
.L_x_5:
[----:B------:R-:W-:Y:S01]  /*0420*/  DMUL R4, R2, R2 ;  /* 0x0000000202047228 */ /* 0x000fe20000000000 */
[----:B------:R-:W-:Y:S01]  /*0430*/  IMAD.MOV.U32 R8, RZ, RZ, 0x2cb0d246 ;  /* 0x2cb0d246ff087424 */ /* 0x000fe200078e00ff */
[----:B------:R-:W-:Y:S01]  /*0440*/  UMOV UR8, 0xf9785eba ;  /* 0xf9785eba00087882 */ /* 0x000fe20000000000 */
[----:B------:R-:W-:Y:S01]  /*0450*/  IMAD.MOV.U32 R9, RZ, RZ, 0x3e5ae5f1 ;  /* 0x3e5ae5f1ff097424 */ /* 0x000fe200078e00ff */
[----:B------:R-:W-:Y:S01]  /*0460*/  UMOV UR9, 0x3de5db65 ;  /* 0x3de5db6500097882 */ /* 0x000fe20000000000 */
[----:B------:R-:W-:Y:S01]  /*0470*/  IMAD.MOV.U32 R6, RZ, RZ, -0x3e107ad8 ;  /* 0xc1ef8528ff067424 */ /* 0x000fe200078e00ff */
[----:B------:R-:W-:Y:S01]  /*0480*/  UMOV UR6, 0x20fd8164 ;  /* 0x20fd816400067882 */ /* 0x000fe20000000000 */
[----:B------:R-:W-:Y:S01]  /*0490*/  IMAD.MOV.U32 R7, RZ, RZ, 0x3e21eea7 ;  /* 0x3e21eea7ff077424 */ /* 0x000fe200078e00ff */
[----:B------:R-:W-:Y:S01]  /*04a0*/  UMOV UR7, 0x3da8ff83 ;  /* 0x3da8ff8300077882 */ /* 0x000fe20000000000 */
[C---:B------:R-:W-:Y:S01]  /*04b0*/  DFMA R8, R4.reuse, UR8, -R8 ;  /* 0x0000000804087c2b */ /* 0x040fe20008000808 */
[----:B------:R-:W-:Y:S01]  /*04c0*/  UMOV UR8, 0x69ace392 ;  /* 0x69ace39200087882 */ /* 0x000fe20000000000 */
[----:B------:R-:W-:Y:S01]  /*04d0*/  UMOV UR9, 0x3ec71de3 ;  /* 0x3ec71de300097882 */ /* 0x000fe20000000000 */
[----:B------:R-:W-:Y:S01]  /*04e0*/  LOP3.LUT P1, RZ, R0, 0x2, RZ, 0xc0, !PT ;  /* 0x0000000200ff7812 */ /* 0x000fe2000782c0ff */
[----:B------:R-:W-:Y:S01]  /*04f0*/  DFMA R6, R4, -UR6, R6 ;  /* 0x8000000604067c2b */ /* 0x000fe20008000006 */
[----:B------:R-:W-:Y:S01]  /*0500*/  UMOV UR6, 0x8e06e6d9 ;  /* 0x8e06e6d900067882 */ /* 0x000fe20000000000 */
[----:B------:R-:W-:-:S02]  /*0510*/  UMOV UR7, 0x3e927e4f ;  /* 0x3e927e4f00077882 */ /* 0x000fc40000000000 */
[C---:B------:R-:W-:Y:S01]  /*0520*/  DFMA R8, R4.reuse, R8, UR8 ;  /* 0x0000000804087e2b */ /* 0x040fe20008000008 */
[----:B------:R-:W-:Y:S01]  /*0530*/  UMOV UR8, 0x19db62a1 ;  /* 0x19db62a100087882 */ /* 0x000fe20000000000 */
[----:B------:R-:W-:Y:S02]  /*0540*/  UMOV UR9, 0x3f2a01a0 ;  /* 0x3f2a01a000097882 */ /* 0x000fe40000000000 */
[C---:B------:R-:W-:Y:S01]  /*0550*/  DFMA R6, R4.reuse, R6, -UR6 ;  /* 0x8000000604067e2b */ /* 0x040fe20008000006 */
[----:B------:R-:W-:Y:S01]  /*0560*/  UMOV UR6, 0x19ddbce9 ;  /* 0x19ddbce900067882 */ /* 0x000fe20000000000 */
[----:B------:R-:W-:Y:S02]  /*0570*/  UMOV UR7, 0x3efa01a0 ;  /* 0x3efa01a000077882 */ /* 0x000fe40000000000 */
[----:B------:R-:W-:Y:S01]  /*0580*/  DFMA R8, R4, R8, -UR8 ;  /* 0x8000000804087e2b */ /* 0x000fe20008000008 */
[----:B------:R-:W-:Y:S01]  /*0590*/  UMOV UR8, 0x11110818 ;  /* 0x1111081800087882 */ /* 0x000fe20000000000 */
[----:B------:R-:W-:-:S02]  /*05a0*/  UMOV UR9, 0x3f811111 ;  /* 0x3f81111100097882 */ /* 0x000fc40000000000 */
[C---:B------:R-:W-:Y:S01]  /*05b0*/  DFMA R6, R4.reuse, R6, UR6 ;  /* 0x0000000604067e2b */ /* 0x040fe20008000006 */
[----:B------:R-:W-:Y:S01]  /*05c0*/  UMOV UR6, 0x16c15d47 ;  /* 0x16c15d4700067882 */ /* 0x000fe20000000000 */
[----:B------:R-:W-:Y:S02]  /*05d0*/  UMOV UR7, 0x3f56c16c ;  /* 0x3f56c16c00077882 */ /* 0x000fe40000000000 */
[C---:B------:R-:W-:Y:S01]  /*05e0*/  DFMA R8, R4.reuse, R8, UR8 ;  /* 0x0000000804087e2b */ /* 0x040fe20008000008 */
[----:B------:R-:W-:Y:S01]  /*05f0*/  UMOV UR8, 0x55555554 ;  /* 0x5555555400087882 */ /* 0x000fe20000000000 */
[----:B------:R-:W-:Y:S02]  /*0600*/  UMOV UR9, 0x3fc55555 ;  /* 0x3fc5555500097882 */ /* 0x000fe40000000000 */
[----:B------:R-:W-:Y:S01]  /*0610*/  DFMA R6, R4, R6, -UR6 ;  /* 0x8000000604067e2b */ /* 0x000fe20008000006 */
[----:B------:R-:W-:Y:S01]  /*0620*/  UMOV UR6, 0x55555551 ;  /* 0x5555555100067882 */ /* 0x000fe20000000000 */
[----:B------:R-:W-:-:S02]  /*0630*/  UMOV UR7, 0x3fa55555 ;  /* 0x3fa5555500077882 */ /* 0x000fc40000000000 */
[----:B------:R-:W-:-:S04]  /*0640*/  DFMA R8, R4, R8, -UR8 ;  /* 0x8000000804087e2b */ /* 0x000fc80008000008 */
[----:B------:R-:W-:-:S04]  /*0650*/  DFMA R6, R4, R6, UR6 ;  /* 0x0000000604067e2b */ /* 0x000fc80008000006 */
[----:B------:R-:W-:-:S04]  /*0660*/  DFMA R10, R4, R8, RZ ;  /* 0x00000008040a722b */ /* 0x000fc800000000ff */
[----:B------:R-:W-:Y:S02]  /*0670*/  DFMA R8, R4, R6, -0.5 ;  /* 0xbfe000000408742b */ /* 0x000fe40000000006 */
[----:B------:R-:W0:Y:S02]  /*0680*/  LDC.64 R6, c[0x0][0x380] ;  /* 0x0000e000ff067b82 */ /* 0x000e240000000a00 */
[----:B------:R-:W-:Y:S01]  /*0690*/  DFMA R10, R10, R2, R2 ;  /* 0x000000020a0a722b */ /* 0x000fe20000000002 */
[----:B------:R-:W-:-:S03]  /*06a0*/  LOP3.LUT R2, R0, 0x1, RZ, 0xc0, !PT ;  /* 0x0000000100027812 */ /* 0x000fc600078ec0ff */
[----:B------:R-:W-:Y:S01]  /*06b0*/  DFMA R8, R4, R8, 1 ;  /* 0x3ff000000408742b */ /* 0x000fe20000000008 */
[----:B------:R-:W-:-:S05]  /*06c0*/  ISETP.NE.U32.AND P0, PT, R2, 0x1, PT ;  /* 0x000000010200780c */ /* 0x000fca0003f05070 */
[----:B------:R-:W-:-:S04]  /*06d0*/  LOP3.LUT R5, R11, 0x80000000, RZ, 0x3c, !PT ;  /* 0x800000000b057812 */ /* 0x000fc800078e3cff */
[----:B------:R-:W-:Y:S02]  /*06e0*/  FSEL R3, R9, R11, !P0 ;  /* 0x0000000b09037208 */ /* 0x000fe40004000000 */
[----:B------:R-:W-:Y:S02]  /*06f0*/  FSEL R5, R5, R9, !P0 ;  /* 0x0000000905057208 */ /* 0x000fe40004000000 */
[----:B------:R-:W-:Y:S02]  /*0700*/  @P1 LOP3.LUT R9, R3, 0x80000000, RZ, 0x3c, !PT ;  /* 0x8000000003091812 */ /* 0x000fe400078e3cff */
[----:B------:R-:W-:Y:S01]  /*0710*/  FSEL R2, R8, R10, !P0 ;  /* 0x0000000a08027208 */ /* 0x000fe20004000000 */
[----:B0-----:R-:W-:Y:S01]  /*0720*/  IMAD.WIDE R12, R12, 0x1000, R6 ;  /* 0x000010000c0c7825 */ /* 0x001fe200078e0206 */
[----:B------:R-:W-:-:S03]  /*0730*/  FSEL R4, R10, R8, !P0 ;  /* 0x000000080a047208 */ /* 0x000fc60004000000 */
[----:B------:R-:W-:Y:S02]  /*0740*/  @P1 IMAD.MOV.U32 R3, RZ, RZ, R9 ;  /* 0x000000ffff031224 */ /* 0x000fe400078e0009 */
[----:B------:R-:W-:-:S04]  /*0750*/  IMAD.WIDE.U32 R12, R14, 0x10, R12 ;  /* 0x000000100e0c7825 */ /* 0x000fc800078e000c */
[----:B------:R-:W-:Y:S01]  /*0760*/  DADD R6, -RZ, -R2 ;  /* 0x00000000ff067229 */ /* 0x000fe20000000902 */
[----:B------:R-:W-:-:S05]  /*0770*/  @P1 LOP3.LUT R3, R5, 0x80000000, RZ, 0x3c, !PT ;  /* 0x8000000005031812 */ /* 0x000fca00078e3cff */
[----:B------:R-:W-:-:S05]  /*0780*/  @P1 IMAD.MOV.U32 R5, RZ, RZ, R3 ;  /* 0x000000ffff051224 */ /* 0x000fca00078e0003 */
[----:B------:R-:W-:Y:S01]  /*0790*/  STG.E.128 desc[UR4][R12.64], R4 ;  /* 0x000000040c007986 */ /* 0x000fe2000c101d04 */
[----:B------:R-:W-:Y:S05]  /*07a0*/  EXIT ;  /* 0x000000000000794d */ /* 0x000fea0003800000 */
        .weak           $__internal_0_$__cuda_sm20_dsqrt_rn_f64_mediumpath_v1
        .type           $__internal_0_$__cuda_sm20_dsqrt_rn_f64_mediumpath_v1,@function
        .size           $__internal_0_$__cuda_sm20_dsqrt_rn_f64_mediumpath_v1,($wkernff$__internal_trig_reduction_slowpathd - $__internal_0_$__cuda_sm20_dsqrt_rn_f64_mediumpath_v1)
$__internal_0_$__cuda_sm20_dsqrt_rn_f64_mediumpath_v1:
[----:B------:R-:W-:Y:S01]  /*07b0*/  ISETP.GE.U32.AND P0, PT, R4, -0x3400000, PT ;  /* 0xfcc000000400780c */ /* 0x000fe20003f06070 */
[----:B------:R-:W-:Y:S01]  /*07c0*/  BSSY.RECONVERGENT B1, `(.L_x_7) ;  /* 0x0000024000017945 */ /* 0x000fe20003800200 */
[----:B------:R-:W-:-:S11]  /*07d0*/  IMAD.MOV.U32 R9, RZ, RZ, R19 ;  /* 0x000000ffff097224 */ /* 0x000fd600078e0013 */
[----:B------:R-:W-:Y:S05]  /*07e0*/  @!P0 BRA `(.L_x_8) ;  /* 0x0000000000208947 */ /* 0x000fea0003800000 */
[----:B------:R-:W-:-:S10]  /*07f0*/  DFMA.RM R6, R6, R8, R10 ;  /* 0x000000080606722b */ /* 0x000fd4000000400a */
[----:B------:R-:W-:-:S05]  /*0800*/  IADD3 R4, P0, PT, R6, 0x1, RZ ;  /* 0x0000000106047810 */ /* 0x000fca0007f1e0ff */
[----:B------:R-:W-:-:S06]  /*0810*/  IMAD.X R5, RZ, RZ, R7, P0 ;  /* 0x000000ffff057224 */ /* 0x000fcc00000e0607 */
[----:B------:R-:W-:-:S08]  /*0820*/  DFMA.RP R2, -R6, R4, R2 ;  /* 0x000000040602722b */ /* 0x000fd00000008102 */
[----:B------:R-:W-:-:S06]  /*0830*/  DSETP.GT.AND P0, PT, R2, RZ, PT ;  /* 0x000000ff0200722a */ /* 0x000fcc0003f04000 */
[----:B------:R-:W-:Y:S02]  /*0840*/  FSEL R4, R4, R6, P0 ;  /* 0x0000000604047208 */ /* 0x000fe40000000000 */
[----:B------:R-:W-:Y:S01]  /*0850*/  FSEL R5, R5, R7, P0 ;  /* 0x0000000705057208 */ /* 0x000fe20000000000 */
[----:B------:R-:W-:Y:S06]  /*0860*/  BRA `(.L_x_9) ;  /* 0x0000000000647947 */ /* 0x000fec0003800000 */
.L_x_8:
[----:B------:R-:W-:-:S14]  /*0870*/  DSETP.NE.AND P0, PT, R2, RZ, PT ;  /* 0x000000ff0200722a */ /* 0x000fdc0003f05000 */
[----:B------:R-:W-:Y:S05]  /*0880*/  @!P0 BRA `(.L_x_10) ;  /* 0x0000000000588947 */ /* 0x000fea0003800000 */
[----:B------:R-:W-:-:S13]  /*0890*/  ISETP.GE.AND P0, PT, R3, RZ, PT ;  /* 0x000000ff0300720c */ /* 0x000fda0003f06270 */
[----:B------:R-:W-:Y:S02]  /*08a0*/  @!P0 IMAD.MOV.U32 R4, RZ, RZ, 0x0 ;  /* 0x00000000ff048424 */ /* 0x000fe400078e00ff */
[----:B------:R-:W-:Y:S01]  /*08b0*/  @!P0 IMAD.MOV.U32 R5, RZ, RZ, -0x80000 ;  /* 0xfff80000ff058424 */ /* 0x000fe200078e00ff */
[----:B------:R-:W-:Y:S06]  /*08c0*/  @!P0 BRA `(.L_x_9) ;  /* 0x00000000004c8947 */ /* 0x000fec0003800000 */
[----:B------:R-:W-:-:S13]  /*08d0*/  ISETP.GT.AND P0, PT, R3, 0x7fefffff, PT ;  /* 0x7fefffff0300780c */ /* 0x000fda0003f04270 */
[----:B------:R-:W-:Y:S05]  /*08e0*/  @P0 BRA `(.L_x_10) ;  /* 0x0000000000400947 */ /* 0x000fea0003800000 */
[----:B------:R-:W-:Y:S01]  /*08f0*/  DMUL R2, R2, 8.11296384146066816958e+31 ;  /* 0x4690000002027828 */ /* 0x000fe20000000000 */
[----:B------:R-:W-:Y:S02]  /*0900*/  IMAD.MOV.U32 R4, RZ, RZ, RZ ;  /* 0x000000ffff047224 */ /* 0x000fe400078e00ff */
[----:B------:R-:W-:Y:S02]  /*0910*/  IMAD.MOV.U32 R8, RZ, RZ, 0x0 ;  /* 0x00000000ff087424 */ /* 0x000fe400078e00ff */
[----:B------:R-:W-:Y:S01]  /*0920*/  IMAD.MOV.U32 R9, RZ, RZ, 0x3fd80000 ;  /* 0x3fd80000ff097424 */ /* 0x000fe200078e00ff */
[----:B------:R-:W0:Y:S02]  /*0930*/  MUFU.RSQ64H R5, R3 ;  /* 0x0000000300057308 */ /* 0x000e240000001c00 */
[----:B0-----:R-:W-:-:S08]  /*0940*/  DMUL R6, R4, R4 ;  /* 0x0000000404067228 */ /* 0x001fd00000000000 */
[----:B------:R-:W-:-:S08]  /*0950*/  DFMA R6, R2, -R6, 1 ;  /* 0x3ff000000206742b */ /* 0x000fd00000000806 */
[----:B------:R-:W-:Y:S02]  /*0960*/  DFMA R8, R6, R8, 0.5 ;  /* 0x3fe000000608742b */ /* 0x000fe40000000008 */
[----:B------:R-:W-:-:S08]  /*0970*/  DMUL R6, R4, R6 ;  /* 0x0000000604067228 */ /* 0x000fd00000000000 */
[----:B------:R-:W-:-:S08]  /*0980*/  DFMA R6, R8, R6, R4 ;  /* 0x000000060806722b */ /* 0x000fd00000000004 */
[----:B------:R-:W-:Y:S02]  /*0990*/  DMUL R4, R2, R6 ;  /* 0x0000000602047228 */ /* 0x000fe40000000000 */
[----:B------:R-:W-:-:S06]  /*09a0*/  VIADD R7, R7, 0xfff00000 ;  /* 0xfff0000007077836 */ /* 0x000fcc0000000000 */
[----:B------:R-:W-:-:S08]  /*09b0*/  DFMA R8, R4, -R4, R2 ;  /* 0x800000040408722b */ /* 0x000fd00000000002 */
[----:B------:R-:W-:-:S10]  /*09c0*/  DFMA R4, R6, R8, R4 ;  /* 0x000000080604722b */ /* 0x000fd40000000004 */
[----:B------:R-:W-:Y:S01]  /*09d0*/  VIADD R5, R5, 0xfcb00000 ;  /* 0xfcb0000005057836 */ /* 0x000fe20000000000 */
[----:B------:R-:W-:Y:S06]  /*09e0*/  BRA `(.L_x_9) ;  /* 0x0000000000047947 */ /* 0x000fec0003800000 */
.L_x_10:
[----:B------:R-:W-:-:S11]  /*09f0*/  DADD R4, R2, R2 ;  /* 0x0000000002047229 */ /* 0x000fd60000000002 */
.L_x_9:
[----:B------:R-:W-:Y:S05]  /*0a00*/  BSYNC.RECONVERGENT B1 ;  /* 0x0000000000017941 */ /* 0x000fea0003800200 */
.L_x_7:
[----:B------:R-:W-:Y:S02]  /*0a10*/  IMAD.MOV.U32 R2, RZ, RZ, R0 ;  /* 0x000000ffff027224 */ /* 0x000fe400078e0000 */
[----:B------:R-:W-:Y:S02]  /*0a20*/  IMAD.MOV.U32 R3, RZ, RZ, 0x0 ;  /* 0x00000000ff037424 */ /* 0x000fe400078e00ff */
[----:B------:R-:W-:Y:S02]  /*0a30*/  IMAD.MOV.U32 R16, RZ, RZ, R4 ;  /* 0x000000ffff107224 */ /* 0x000fe400078e0004 */
[----:B------:R-:W-:Y:S01]  /*0a40*/  IMAD.MOV.U32 R17, RZ, RZ, R5 ;  /* 0x000000ffff117224 */ /* 0x000fe200078e0005 */
[----:B------:R-:W-:Y:S06]  /*0a50*/  RET.REL.NODEC R2 `(wkernff) ;  /* 0xfffffff402687950 */ /* 0x000fec0003c3ffff */
        .type           $wkernff$__internal_trig_reduction_slowpathd,@function
        .size           $wkernff$__internal_trig_reduction_slowpathd,(.L_x_21 - $wkernff$__internal_trig_reduction_slowpathd)
$wkernff$__internal_trig_reduction_slowpathd:
[--C-:B------:R-:W-:Y:S01]  /*0a60*/  SHF.R.U32.HI R4, RZ, 0x14, R17.reuse ;  /* 0x00000014ff047819 */ /* 0x100fe20000011611 */
[----:B------:R-:W-:Y:S02]  /*0a70*/  IMAD.MOV.U32 R9, RZ, RZ, R16 ;  /* 0x000000ffff097224 */ /* 0x000fe400078e0010 */
[----:B------:R-:W-:Y:S01]  /*0a80*/  IMAD.MOV.U32 R3, RZ, RZ, R17 ;  /* 0x000000ffff037224 */ /* 0x000fe200078e0011 */
[----:B------:R-:W-:Y:S01]  /*0a90*/  LOP3.LUT R2, R4, 0x7ff, RZ, 0xc0, !PT ;  /* 0x000007ff04027812 */ /* 0x000fe200078ec0ff */
[----:B------:R-:W-:-:S03]  /*0aa0*/  IMAD.MOV.U32 R0, RZ, RZ, RZ ;  /* 0x000000ffff007224 */ /* 0x000fc600078e00ff */
[----:B------:R-:W-:-:S13]  /*0ab0*/  ISETP.NE.AND P0, PT, R2, 0x7ff, PT ;  /* 0x000007ff0200780c */ /* 0x000fda0003f05270 */
[----:B------:R-:W-:Y:S05]  /*0ac0*/  @!P0 BRA `(.L_x_11) ;  /* 0x0000000800488947 */ /* 0x000fea0003800000 */
[----:B------:R-:W-:Y:S01]  /*0ad0*/  VIADD R0, R2, 0xfffffc00 ;  /* 0xfffffc0002007836 */ /* 0x000fe20000000000 */
[----:B------:R-:W-:Y:S01]  /*0ae0*/  BSSY.RECONVERGENT B1, `(.L_x_12) ;  /* 0x000002f000017945 */ /* 0x000fe20003800200 */
[----:B------:R-:W-:-:S03]  /*0af0*/  CS2R R18, SRZ ;  /* 0x0000000000127805 */ /* 0x000fc6000001ff00 */
[----:B------:R-:W-:Y:S02]  /*0b00*/  SHF.R.U32.HI R5, RZ, 0x6, R0 ;  /* 0x00000006ff057819 */ /* 0x000fe40000011600 */
[----:B------:R-:W-:Y:S02]  /*0b10*/  ISETP.GE.U32.AND P0, PT, R0, 0x80, PT ;  /* 0x000000800000780c */ /* 0x000fe40003f06070 */
[C---:B------:R-:W-:Y:S02]  /*0b20*/  IADD3 R0, PT, PT, -R5.reuse, 0x13, RZ ;  /* 0x0000001305007810 */ /* 0x040fe40007ffe1ff */
[----:B------:R-:W-:Y:S02]  /*0b30*/  IADD3 R15, PT, PT, -R5, 0xf, RZ ;  /* 0x0000000f050f7810 */ /* 0x000fe40007ffe1ff */
[----:B------:R-:W-:-:S04]  /*0b40*/  SEL R0, R0, 0x12, P0 ;  /* 0x0000001200007807 */ /* 0x000fc80000000000 */
[----:B------:R-:W-:-:S13]  /*0b50*/  ISETP.GE.AND P0, PT, R15, R0, PT ;  /* 0x000000000f00720c */ /* 0x000fda0003f06270 */
[----:B------:R-:W-:Y:S05]  /*0b60*/  @P0 BRA `(.L_x_13) ;  /* 0x0000000000980947 */ /* 0x000fea0003800000 */
[----:B------:R-:W0:Y:S01]  /*0b70*/  LDC.64 R6, c[0x0][0x358] ;  /* 0x0000d600ff067b82 */ /* 0x000e220000000a00 */
[C---:B------:R-:W-:Y:S01]  /*0b80*/  SHF.L.U64.HI R11, R9.reuse, 0xb, R3 ;  /* 0x0000000b090b7819 */ /* 0x040fe20000010203 */
[----:B------:R-:W-:Y:S01]  /*0b90*/  BSSY.RECONVERGENT B2, `(.L_x_14) ;  /* 0x0000022000027945 */ /* 0x000fe20003800200 */
[----:B------:R-:W-:Y:S01]  /*0ba0*/  IMAD.SHL.U32 R9, R9, 0x800, RZ ;  /* 0x0000080009097824 */ /* 0x000fe200078e00ff */
[----:B------:R-:W-:Y:S01]  /*0bb0*/  IADD3 R13, PT, PT, RZ, -R5, -R0 ;  /* 0x80000005ff0d7210 */ /* 0x000fe20007ffe800 */
[----:B------:R-:W-:Y:S01]  /*0bc0*/  IMAD.MOV.U32 R8, RZ, RZ, RZ ;  /* 0x000000ffff087224 */ /* 0x000fe200078e00ff */
[----:B------:R-:W-:Y:S02]  /*0bd0*/  CS2R R18, SRZ ;  /* 0x0000000000127805 */ /* 0x000fe4000001ff00 */
[----:B------:R-:W-:-:S07]  /*0be0*/  LOP3.LUT R11, R11, 0x80000000, RZ, 0xfc, !PT ;  /* 0x800000000b0b7812 */ /* 0x000fce00078efcff */
.L_x_15:
[----:B------:R-:W1:Y:S01]  /*0bf0*/  LDC.64 R2, c[0x4][RZ] ;  /* 0x01000000ff027b82 */ /* 0x000e620000000a00 */
[----:B0-----:R-:W-:Y:S02]  /*0c00*/  R2UR UR6, R6 ;  /* 0x00000000060672ca */ /* 0x001fe400000e0000 */
[----:B------:R-:W-:Y:S01]  /*0c10*/  R2UR UR7, R7 ;  /* 0x00000000070772ca */ /* 0x000fe200000e0000 */
[----:B-1----:R-:W-:-:S12]  /*0c20*/  IMAD.WIDE R2, R15, 0x8, R2 ;  /* 0x000000080f027825 */ /* 0x002fd800078e0202 */
[----:B------:R-:W2:Y:S01]  /*0c30*/  LDG.E.64.CONSTANT R2, desc[UR6][R2.64] ;  /* 0x0000000602027981 */ /* 0x000ea2000c1e9b00 */
[----:B------:R-:W-:Y:S02]  /*0c40*/  VIADD R13, R13, 0x1 ;  /* 0x000000010d0d7836 */ /* 0x000fe40000000000 */
[----:B------:R-:W-:Y:S02]  /*0c50*/  VIADD R15, R15, 0x1 ;  /* 0x000000010f0f7836 */ /* 0x000fe40000000000 */
[----:B--2---:R-:W-:-:S04]  /*0c60*/  IMAD.WIDE.U32 R18, P2, R2, R9, R18 ;  /* 0x0000000902127225 */ /* 0x004fc80007840012 */
[----:B------:R-:W-:Y:S02]  /*0c70*/  IMAD R21, R2, R11, RZ ;  /* 0x0000000b02157224 */ /* 0x000fe400078e02ff */
[CC--:B------:R-:W-:Y:S02]  /*0c80*/  IMAD R16, R3.reuse, R9.reuse, RZ ;  /* 0x0000000903107224 */ /* 0x0c0fe400078e02ff */
[----:B------:R-:W-:Y:S01]  /*0c90*/  IMAD.HI.U32 R23, R3, R9, RZ ;  /* 0x0000000903177227 */ /* 0x000fe200078e00ff */
[----:B------:R-:W-:-:S03]  /*0ca0*/  IADD3 R19, P0, PT, R21, R19, RZ ;  /* 0x0000001315137210 */ /* 0x000fc60007f1e0ff */
[----:B------:R-:W-:Y:S01]  /*0cb0*/  IMAD R21, R8, 0x8, R1 ;  /* 0x0000000808157824 */ /* 0x000fe200078e0201 */
[----:B------:R-:W-:Y:S01]  /*0cc0*/  IADD3 R19, P1, PT, R16, R19, RZ ;  /* 0x0000001310137210 */ /* 0x000fe20007f3e0ff */
[----:B------:R-:W-:-:S04]  /*0cd0*/  IMAD.HI.U32 R16, R2, R11, RZ ;  /* 0x0000000b02107227 */ /* 0x000fc800078e00ff */
[----:B------:R-:W-:Y:S01]  /*0ce0*/  IMAD.X R2, RZ, RZ, R16, P2 ;  /* 0x000000ffff027224 */ /* 0x000fe200010e0610 */
[----:B------:R0:W-:Y:S01]  /*0cf0*/  STL.64 [R21], R18 ;  /* 0x0000001215007387 */ /* 0x0001e20000100a00 */
[----:B------:R-:W-:-:S03]  /*0d00*/  IMAD.HI.U32 R16, R3, R11, RZ ;  /* 0x0000000b03107227 */ /* 0x000fc600078e00ff */
[----:B------:R-:W-:Y:S01]  /*0d10*/  IADD3.X R2, P0, PT, R23, R2, RZ, P0, !PT ;  /* 0x0000000217027210 */ /* 0x000fe2000071e4ff */
[----:B------:R-:W-:Y:S02]  /*0d20*/  IMAD R3, R3, R11, RZ ;  /* 0x0000000b03037224 */ /* 0x000fe400078e02ff */
[----:B------:R-:W-:-:S03]  /*0d30*/  VIADD R8, R8, 0x1 ;  /* 0x0000000108087836 */ /* 0x000fc60000000000 */
[----:B------:R-:W-:Y:S01]  /*0d40*/  IADD3.X R3, P1, PT, R3, R2, RZ, P1, !PT ;  /* 0x0000000203037210 */ /* 0x000fe20000f3e4ff */
[----:B------:R-:W-:Y:S01]  /*0d50*/  IMAD.X R2, RZ, RZ, R16, P0 ;  /* 0x000000ffff027224 */ /* 0x000fe200000e0610 */
[----:B------:R-:W-:-:S03]  /*0d60*/  ISETP.NE.AND P0, PT, R13, -0xf, PT ;  /* 0xfffffff10d00780c */ /* 0x000fc60003f05270 */
[----:B------:R-:W-:Y:S02]  /*0d70*/  IMAD.X R2, RZ, RZ, R2, P1 ;  /* 0x000000ffff027224 */ /* 0x000fe400008e0602 */
[----:B0-----:R-:W-:Y:S02]  /*0d80*/  IMAD.MOV.U32 R18, RZ, RZ, R3 ;  /* 0x000000ffff127224 */ /* 0x001fe400078e0003 */
[----:B------:R-:W-:-:S06]  /*0d90*/  IMAD.MOV.U32 R19, RZ, RZ, R2 ;  /* 0x000000ffff137224 */ /* 0x000fcc00078e0002 */
[----:B------:R-:W-:Y:S05]  /*0da0*/  @P0 BRA `(.L_x_15) ;  /* 0xfffffffc00900947 */ /* 0x000fea000383ffff */
[----:B------:R-:W-:Y:S05]  /*0db0*/  BSYNC.RECONVERGENT B2 ;  /* 0x0000000000027941 */ /* 0x000fea0003800200 */
.L_x_14:
[----:B------:R-:W-:-:S07]  /*0dc0*/  IMAD.MOV.U32 R15, RZ, RZ, R0 ;  /* 0x000000ffff0f7224 */ /* 0x000fce00078e0000 */
.L_x_13:
[----:B------:R-:W-:Y:S05]  /*0dd0*/  BSYNC.RECONVERGENT B1 ;  /* 0x0000000000017941 */ /* 0x000fea0003800200 */
.L_x_12:
[----:B------:R-:W-:Y:S01]  /*0de0*/  LOP3.LUT P0, R23, R4, 0x3f, RZ, 0xc0, !PT ;  /* 0x0000003f04177812 */ /* 0x000fe2000780c0ff */
[----:B------:R-:W-:-:S04]  /*0df0*/  IMAD.IADD R0, R5, 0x1, R15 ;  /* 0x0000000105007824 */ /* 0x000fc800078e020f */
[----:B------:R-:W-:-:S05]  /*0e00*/  IMAD.U32 R21, R0, 0x8, R1 ;  /* 0x0000000800157824 */ /* 0x000fca00078e0001 */
[----:B------:R0:W-:Y:S04]  /*0e10*/  STL.64 [R21+-0x78], R18 ;  /* 0xffff881215007387 */ /* 0x0001e80000100a00 */
[----:B------:R-:W2:Y:S04]  /*0e20*/  @P0 LDL.64 R8, [R1+0x8] ;  /* 0x0000080001080983 */ /* 0x000ea80000100a00 */
[----:B------:R-:W3:Y:S04]  /*0e30*/  LDL.64 R2, [R1+0x10] ;  /* 0x0000100001027983 */ /* 0x000ee80000100a00 */
[----:B------:R-:W4:Y:S01]  /*0e40*/  LDL.64 R4, [R1+0x18] ;  /* 0x0000180001047983 */ /* 0x000f220000100a00 */
[----:B------:R-:W-:Y:S01]  /*0e50*/  @P0 LOP3.LUT R0, R23, 0x3f, RZ, 0x3c, !PT ;  /* 0x0000003f17000812 */ /* 0x000fe200078e3cff */
[----:B------:R-:W-:Y:S01]  /*0e60*/  BSSY.RECONVERGENT B1, `(.L_x_16) ;  /* 0x0000034000017945 */ /* 0x000fe20003800200 */
[----:B--2---:R-:W-:-:S02]  /*0e70*/  @P0 SHF.R.U64 R7, R8, 0x1, R9 ;  /* 0x0000000108070819 */ /* 0x004fc40000001209 */
[----:B------:R-:W-:Y:S02]  /*0e80*/  @P0 SHF.R.U32.HI R9, RZ, 0x1, R9 ;  /* 0x00000001ff090819 */ /* 0x000fe40000011609 */
[CC--:B---3--:R-:W-:Y:S02]  /*0e90*/  @P0 SHF.L.U32 R11, R2.reuse, R23.reuse, RZ ;  /* 0x00000017020b0219 */ /* 0x0c8fe400000006ff */
[----:B------:R-:W-:Y:S02]  /*0ea0*/  @P0 SHF.R.U64 R6, R7, R0, R9 ;  /* 0x0000000007060219 */ /* 0x000fe40000001209 */
[--C-:B------:R-:W-:Y:S02]  /*0eb0*/  @P0 SHF.R.U32.HI R15, RZ, 0x1, R3.reuse ;  /* 0x00000001ff0f0819 */ /* 0x100fe40000011603 */
[C-C-:B------:R-:W-:Y:S02]  /*0ec0*/  @P0 SHF.R.U64 R13, R2.reuse, 0x1, R3.reuse ;  /* 0x00000001020d0819 */ /* 0x140fe40000001203 */
[----:B------:R-:W-:-:S02]  /*0ed0*/  @P0 SHF.L.U64.HI R8, R2, R23, R3 ;  /* 0x0000001702080219 */ /* 0x000fc40000010203 */
[----:B------:R-:W-:Y:S02]  /*0ee0*/  @P0 SHF.R.U32.HI R7, RZ, R0, R9 ;  /* 0x00000000ff070219 */ /* 0x000fe40000011609 */
[----:B------:R-:W-:Y:S02]  /*0ef0*/  @P0 LOP3.LUT R2, R11, R6, RZ, 0xfc, !PT ;  /* 0x000000060b020212 */ /* 0x000fe400078efcff */
[----:B----4-:R-:W-:Y:S02]  /*0f00*/  @P0 SHF.L.U32 R9, R4, R23, RZ ;  /* 0x0000001704090219 */ /* 0x010fe400000006ff */
[----:B------:R-:W-:Y:S02]  /*0f10*/  @P0 SHF.R.U64 R16, R13, R0, R15 ;  /* 0x000000000d100219 */ /* 0x000fe4000000120f */
[----:B------:R-:W-:Y:S01]  /*0f20*/  @P0 LOP3.LUT R3, R8, R7, RZ, 0xfc, !PT ;  /* 0x0000000708030212 */ /* 0x000fe200078efcff */
[----:B------:R-:W-:Y:S01]  /*0f30*/  IMAD.SHL.U32 R8, R2, 0x4, RZ ;  /* 0x0000000402087824 */ /* 0x000fe200078e00ff */
[----:B------:R-:W-:-:S02]  /*0f40*/  @P0 SHF.L.U64.HI R7, R4, R23, R5 ;  /* 0x0000001704070219 */ /* 0x000fc40000010205 */
[----:B------:R-:W-:Y:S02]  /*0f50*/  @P0 LOP3.LUT R4, R9, R16, RZ, 0xfc, !PT ;  /* 0x0000001009040212 */ /* 0x000fe400078efcff */
[----:B------:R-:W-:Y:S02]  /*0f60*/  @P0 SHF.R.U32.HI R0, RZ, R0, R15 ;  /* 0x00000000ff000219 */ /* 0x000fe4000001160f */
[----:B------:R-:W-:Y:S02]  /*0f70*/  SHF.L.U64.HI R9, R2, 0x2, R3 ;  /* 0x0000000202097819 */ /* 0x000fe40000010203 */
[----:B------:R-:W-:Y:S02]  /*0f80*/  @P0 LOP3.LUT R5, R7, R0, RZ, 0xfc, !PT ;  /* 0x0000000007050212 */ /* 0x000fe400078efcff */
[----:B------:R-:W-:Y:S02]  /*0f90*/  SHF.L.W.U32.HI R3, R3, 0x2, R4 ;  /* 0x0000000203037819 */ /* 0x000fe40000010e04 */
[----:B------:R-:W-:-:S02]  /*0fa0*/  IADD3 RZ, P0, PT, RZ, -R8, RZ ;  /* 0x80000008ffff7210 */ /* 0x000fc40007f1e0ff */
[----:B------:R-:W-:Y:S02]  /*0fb0*/  LOP3.LUT R0, RZ, R9, RZ, 0x33, !PT ;  /* 0x00000009ff007212 */ /* 0x000fe400078e33ff */
[----:B------:R-:W-:Y:S02]  /*0fc0*/  SHF.L.W.U32.HI R4, R4, 0x2, R5 ;  /* 0x0000000204047819 */ /* 0x000fe40000010e05 */
[----:B------:R-:W-:Y:S02]  /*0fd0*/  LOP3.LUT R2, RZ, R3, RZ, 0x33, !PT ;  /* 0x00000003ff027212 */ /* 0x000fe400078e33ff */
[----:B------:R-:W-:Y:S02]  /*0fe0*/  IADD3.X R6, P0, PT, RZ, R0, RZ, P0, !PT ;  /* 0x00000000ff067210 */ /* 0x000fe4000071e4ff */
[----:B------:R-:W-:Y:S02]  /*0ff0*/  LOP3.LUT R7, RZ, R4, RZ, 0x33, !PT ;  /* 0x00000004ff077212 */ /* 0x000fe400078e33ff */
[----:B------:R-:W-:-:S02]  /*1000*/  IADD3.X R0, P1, PT, RZ, R2, RZ, P0, !PT ;  /* 0x00000002ff007210 */ /* 0x000fc4000073e4ff */
[----:B------:R-:W-:-:S03]  /*1010*/  ISETP.GT.U32.AND P2, PT, R3, -0x1, PT ;  /* 0xffffffff0300780c */ /* 0x000fc60003f44070 */
[----:B------:R-:W-:Y:S01]  /*1020*/  IMAD.X R7, RZ, RZ, R7, P1 ;  /* 0x000000ffff077224 */ /* 0x000fe200008e0607 */
[----:B------:R-:W-:-:S04]  /*1030*/  ISETP.GT.AND.EX P0, PT, R4, -0x1, PT, P2 ;  /* 0xffffffff0400780c */ /* 0x000fc80003f04320 */
[----:B------:R-:W-:Y:S02]  /*1040*/  SEL R2, R4, R7, P0 ;  /* 0x0000000704027207 */ /* 0x000fe40000000000 */
[----:B------:R-:W-:Y:S02]  /*1050*/  SEL R13, R3, R0, P0 ;  /* 0x00000000030d7207 */ /* 0x000fe40000000000 */
[----:B------:R-:W-:Y:S02]  /*1060*/  ISETP.NE.U32.AND P1, PT, R2, RZ, PT ;  /* 0x000000ff0200720c */ /* 0x000fe40003f25070 */
[----:B------:R-:W-:Y:S02]  /*1070*/  SEL R9, R9, R6, P0 ;  /* 0x0000000609097207 */ /* 0x000fe40000000000 */
[----:B------:R-:W-:Y:S01]  /*1080*/  SEL R3, R13, R2, !P1 ;  /* 0x000000020d037207 */ /* 0x000fe20004800000 */
[----:B------:R-:W-:-:S05]  /*1090*/  @!P0 IMAD.MOV R8, RZ, RZ, -R8 ;  /* 0x000000ffff088224 */ /* 0x000fca00078e0a08 */
[----:B------:R-:W1:Y:S02]  /*10a0*/  FLO.U32 R3, R3 ;  /* 0x0000000300037300 */ /* 0x000e6400000e0000 */
[C---:B-1----:R-:W-:Y:S02]  /*10b0*/  IADD3 R7, PT, PT, -R3.reuse, 0x1f, RZ ;  /* 0x0000001f03077810 */ /* 0x042fe40007ffe1ff */
[----:B------:R-:W-:-:S03]  /*10c0*/  IADD3 R0, PT, PT, -R3, 0x3f, RZ ;  /* 0x0000003f03007810 */ /* 0x000fc60007ffe1ff */
[----:B------:R-:W-:-:S05]  /*10d0*/  @P1 IMAD.MOV R0, RZ, RZ, R7 ;  /* 0x000000ffff001224 */ /* 0x000fca00078e0207 */
[----:B------:R-:W-:-:S13]  /*10e0*/  ISETP.NE.AND P1, PT, R0, RZ, PT ;  /* 0x000000ff0000720c */ /* 0x000fda0003f25270 */
[----:B0-----:R-:W-:Y:S05]  /*10f0*/  @!P1 BRA `(.L_x_17) ;  /* 0x0000000000289947 */ /* 0x001fea0003800000 */
[--C-:B------:R-:W-:Y:S02]  /*1100*/  SHF.R.U64 R7, R8, 0x1, R9.reuse ;  /* 0x0000000108077819 */ /* 0x100fe40000001209 */
[C---:B------:R-:W-:Y:S02]  /*1110*/  LOP3.LUT R3, R0.reuse, 0x3f, RZ, 0xc0, !PT ;  /* 0x0000003f00037812 */ /* 0x040fe400078ec0ff */
[----:B------:R-:W-:Y:S02]  /*1120*/  SHF.R.U32.HI R9, RZ, 0x1, R9 ;  /* 0x00000001ff097819 */ /* 0x000fe40000011609 */
[----:B------:R-:W-:Y:S02]  /*1130*/  LOP3.LUT R6, R0, 0x3f, RZ, 0xc, !PT ;  /* 0x0000003f00067812 */ /* 0x000fe400078e0cff */
[CC--:B------:R-:W-:Y:S02]  /*1140*/  SHF.L.U64.HI R11, R13.reuse, R3.reuse, R2 ;  /* 0x000000030d0b7219 */ /* 0x0c0fe40000010202 */
[----:B------:R-:W-:-:S02]  /*1150*/  SHF.L.U32 R3, R13, R3, RZ ;  /* 0x000000030d037219 */ /* 0x000fc400000006ff */
[-CC-:B------:R-:W-:Y:S02]  /*1160*/  SHF.R.U64 R2, R7, R6.reuse, R9.reuse ;  /* 0x0000000607027219 */ /* 0x180fe40000001209 */
[----:B------:R-:W-:Y:S02]  /*1170*/  SHF.R.U32.HI R6, RZ, R6, R9 ;  /* 0x00000006ff067219 */ /* 0x000fe40000011609 */
[----:B------:R-:W-:Y:S02]  /*1180*/  LOP3.LUT R13, R3, R2, RZ, 0xfc, !PT ;  /* 0x00000002030d7212 */ /* 0x000fe400078efcff */
[----:B------:R-:W-:-:S07]  /*1190*/  LOP3.LUT R2, R11, R6, RZ, 0xfc, !PT ;  /* 0x000000060b027212 */ /* 0x000fce00078efcff */
.L_x_17:
[----:B------:R-:W-:Y:S05]  /*11a0*/  BSYNC.RECONVERGENT B1 ;  /* 0x0000000000017941 */ /* 0x000fea0003800200 */
.L_x_16:
[----:B------:R-:W-:Y:S01]  /*11b0*/  IMAD.WIDE.U32 R8, R13, 0x2168c235, RZ ;  /* 0x2168c2350d087825 */ /* 0x000fe200078e00ff */
[----:B------:R-:W-:-:S03]  /*11c0*/  SHF.R.U32.HI R5, RZ, 0x1e, R5 ;  /* 0x0000001eff057819 */ /* 0x000fc60000011605 */
[----:B------:R-:W-:Y:S01]  /*11d0*/  IMAD.MOV.U32 R6, RZ, RZ, R9 ;  /* 0x000000ffff067224 */ /* 0x000fe200078e0009 */
[----:B------:R-:W-:Y:S01]  /*11e0*/  IADD3 RZ, P1, PT, R8, R8, RZ ;  /* 0x0000000808ff7210 */ /* 0x000fe20007f3e0ff */
[----:B------:R-:W-:Y:S02]  /*11f0*/  IMAD.MOV.U32 R7, RZ, RZ, RZ ;  /* 0x000000ffff077224 */ /* 0x000fe400078e00ff */
[----:B------:R-:W-:-:S04]  /*1200*/  IMAD.HI.U32 R3, R2, -0x36f0255e, RZ ;  /* 0xc90fdaa202037827 */ /* 0x000fc800078e00ff */
[----:B------:R-:W-:-:S04]  /*1210*/  IMAD.WIDE.U32 R6, R13, -0x36f0255e, R6 ;  /* 0xc90fdaa20d067825 */ /* 0x000fc800078e0006 */
[C---:B------:R-:W-:Y:S02]  /*1220*/  IMAD R9, R2.reuse, -0x36f0255e, RZ ;  /* 0xc90fdaa202097824 */ /* 0x040fe400078e02ff */
[----:B------:R-:W-:-:S04]  /*1230*/  IMAD.WIDE.U32 R6, P2, R2, 0x2168c235, R6 ;  /* 0x2168c23502067825 */ /* 0x000fc80007840006 */
[----:B------:R-:W-:Y:S01]  /*1240*/  IMAD.X R2, RZ, RZ, R3, P2 ;  /* 0x000000ffff027224 */ /* 0x000fe200010e0603 */
[----:B------:R-:W-:Y:S02]  /*1250*/  IADD3 R3, P2, PT, R9, R7, RZ ;  /* 0x0000000709037210 */ /* 0x000fe40007f5e0ff */
[----:B------:R-:W-:Y:S02]  /*1260*/  IADD3.X RZ, P1, PT, R6, R6, RZ, P1, !PT ;  /* 0x0000000606ff7210 */ /* 0x000fe40000f3e4ff */
[C---:B------:R-:W-:Y:S01]  /*1270*/  ISETP.GT.U32.AND P3, PT, R3.reuse, RZ, PT ;  /* 0x000000ff0300720c */ /* 0x040fe20003f64070 */
[----:B------:R-:W-:Y:S01]  /*1280*/  IMAD.X R2, RZ, RZ, R2, P2 ;  /* 0x000000ffff027224 */ /* 0x000fe200010e0602 */
[----:B------:R-:W-:-:S04]  /*1290*/  IADD3.X R6, P2, PT, R3, R3, RZ, P1, !PT ;  /* 0x0000000303067210 */ /* 0x000fc80000f5e4ff */
[C---:B------:R-:W-:Y:S01]  /*12a0*/  ISETP.GT.AND.EX P1, PT, R2.reuse, RZ, PT, P3 ;  /* 0x000000ff0200720c */ /* 0x040fe20003f24330 */
[----:B------:R-:W-:-:S03]  /*12b0*/  IMAD.X R7, R2, 0x1, R2, P2 ;  /* 0x0000000102077824 */ /* 0x000fc600010e0602 */
[----:B------:R-:W-:Y:S02]  /*12c0*/  SEL R6, R6, R3, P1 ;  /* 0x0000000306067207 */ /* 0x000fe40000800000 */
[----:B------:R-:W-:Y:S02]  /*12d0*/  SEL R3, R7, R2, P1 ;  /* 0x0000000207037207 */ /* 0x000fe40000800000 */
[----:B------:R-:W-:Y:S02]  /*12e0*/  IADD3 R2, P2, PT, R6, 0x1, RZ ;  /* 0x0000000106027810 */ /* 0x000fe40007f5e0ff */
[----:B------:R-:W-:Y:S02]  /*12f0*/  SEL R7, RZ, 0xffffffff, !P1 ;  /* 0xffffffffff077807 */ /* 0x000fe40004800000 */
[----:B------:R-:W-:Y:S01]  /*1300*/  LOP3.LUT P1, R17, R17, 0x80000000, RZ, 0xc0, !PT ;  /* 0x8000000011117812 */ /* 0x000fe2000782c0ff */
[----:B------:R-:W-:Y:S02]  /*1310*/  IMAD.X R3, RZ, RZ, R3, P2 ;  /* 0x000000ffff037224 */ /* 0x000fe400010e0603 */
[----:B------:R-:W-:Y:S01]  /*1320*/  IMAD.IADD R6, R7, 0x1, -R0 ;  /* 0x0000000107067824 */ /* 0x000fe200078e0a00 */
[----:B------:R-:W-:-:S02]  /*1330*/  @!P0 LOP3.LUT R17, R17, 0x80000000, RZ, 0x3c, !PT ;  /* 0x8000000011118812 */ /* 0x000fc400078e3cff */
[----:B------:R-:W-:-:S04]  /*1340*/  SHF.R.U64 R2, R2, 0xa, R3 ;  /* 0x0000000a02027819 */ /* 0x000fc80000001203 */
[----:B------:R-:W-:-:S04]  /*1350*/  IADD3 R2, P2, PT, R2, 0x1, RZ ;  /* 0x0000000102027810 */ /* 0x000fc80007f5e0ff */
[----:B------:R-:W-:-:S04]  /*1360*/  LEA.HI.X R3, R3, RZ, RZ, 0x16, P2 ;  /* 0x000000ff03037211 */ /* 0x000fc800010fb4ff */
[--C-:B------:R-:W-:Y:S01]  /*1370*/  SHF.R.U64 R0, R2, 0x1, R3.reuse ;  /* 0x0000000102007819 */ /* 0x100fe20000001203 */
[----:B------:R-:W-:Y:S01]  /*1380*/  IMAD.SHL.U32 R2, R6, 0x100000, RZ ;  /* 0x0010000006027824 */ /* 0x000fe200078e00ff */
[----:B------:R-:W-:Y:S02]  /*1390*/  SHF.R.U32.HI R3, RZ, 0x1, R3 ;  /* 0x00000001ff037819 */ /* 0x000fe40000011603 */
[----:B------:R-:W-:Y:S02]  /*13a0*/  IADD3 R9, P2, P3, RZ, RZ, R0 ;  /* 0x000000ffff097210 */ /* 0x000fe40007b5e000 */
[----:B------:R-:W-:Y:S02]  /*13b0*/  LEA.HI R0, R4, R5, RZ, 0x1 ;  /* 0x0000000504007211 */ /* 0x000fe400078f08ff */
[----:B------:R-:W-:-:S03]  /*13c0*/  IADD3.X R2, PT, PT, R2, 0x3fe00000, R3, P2, P3 ;  /* 0x3fe0000002027810 */ /* 0x000fc600017e6403 */
[----:B------:R-:W-:Y:S01]  /*13d0*/  @P1 IMAD.MOV R0, RZ, RZ, -R0 ;  /* 0x000000ffff001224 */ /* 0x000fe200078e0a00 */
[----:B------:R-:W-:-:S07]  /*13e0*/  LOP3.LUT R3, R2, R17, RZ, 0xfc, !PT ;  /* 0x0000001102037212 */ /* 0x000fce00078efcff */
.L_x_11:
[----:B------:R-:W-:Y:S02]  /*13f0*/  IMAD.MOV.U32 R11, RZ, RZ, 0x0 ;  /* 0x00000000ff0b7424 */ /* 0x000fe400078e00ff */
[----:B------:R-:W-:Y:S02]  /*1400*/  IMAD.MOV.U32 R2, RZ, RZ, R9 ;  /* 0x000000ffff027224 */ /* 0x000fe400078e0009 */
[----:B------:R-:W-:Y:S05]  /*1410*/  RET.REL.NODEC R10 `(wkernff) ;  /* 0xffffffe80af87950 */ /* 0x000fea0003c3ffff */
.L_x_18:
        /* <DEDUP_REMOVED lines=14> */
.L_x_21:


//--------------------- .text.r2                  --------------------------
	.section	.text.r2,"ax",@progbits
	.align	128
        .global         r2
        .type           r2,@function
        .size           r2,(.L_x_26 - r2)
        .other          r2,@"STO_CUDA_ENTRY STV_DEFAULT"
r2:
.text.r2:
[----:B------:R-:W-:Y:S01]  /*0000*/  LDC R1, c[0x0][0x37c] ;  /* 0x0000df00ff017b82 */ /* 0x000fe20000000800 */
[----:B------:R-:W0:Y:S07]  /*0010*/  S2R R4, SR_TID.Y ;  /* 0x0000000000047919 */ /* 0x000e2e0000002200 */
[----:B------:R-:W1:Y:S01]  /*0020*/  LDC R11, c[0x0][0x360] ;  /* 0x0000d800ff0b7b82 */ /* 0x000e620000000800 */
[----:B------:R-:W1:Y:S07]  /*0030*/  S2R R0, SR_TID.X ;  /* 0x0000000000007919 */ /* 0x000e6e0000002100 */
[----:B------:R-:W0:Y:S08]  /*0040*/  S2UR UR5, SR_CTAID.Y ;  /* 0x00000000000579c3 */ /* 0x000e300000002600 */
[----:B------:R-:W0:Y:S08]  /*0050*/  LDC R13, c[0x0][0x364] ;  /* 0x0000d900ff0d7b82 */ /* 0x000e300000000800 */
[----:B------:R-:W1:Y:S08]  /*0060*/  S2UR UR4, SR_CTAID.X ;  /* 0x00000000000479c3 */ /* 0x000e700000002500 */
[----:B------:R-:W2:Y:S01]  /*0070*/  LDC.64 R2, c[0x0][0x388] ;  /* 0x0000e200ff027b82 */ /* 0x000ea20000000a00 */
[----:B0-----:R-:W-:-:S07]  /*0080*/  IMAD R13, R13, UR5, R4 ;  /* 0x000000050d0d7c24 */ /* 0x001fce000f8e0204 */
[----:B------:R-:W0:Y:S01]  /*0090*/  LDC.64 R8, c[0x0][0x380] ;  /* 0x0000e000ff087b82 */ /* 0x000e220000000a00 */
[----:B------:R-:W-:Y:S01]  /*00a0*/  IADD3 R10, PT, PT, R13, -0x80, RZ ;  /* 0xffffff800d0a7810 */ /* 0x000fe20007ffe0ff */
[----:B-1----:R-:W-:-:S03]  /*00b0*/  IMAD R11, R11, UR4, R0 ;  /* 0x000000040b0b7c24 */ /* 0x002fc6000f8e0200 */
[----:B------:R-:W1:Y:S01]  /*00c0*/  I2F.F64 R6, R10 ;  /* 0x0000000a00067312 */ /* 0x000e620000201c00 */
[----:B------:R-:W3:Y:S01]  /*00d0*/  LDCU.64 UR4, c[0x0][0x358] ;  /* 0x00006b00ff0477ac */ /* 0x000ee20008000a00 */
[----:B------:R-:W-:Y:S01]  /*00e0*/  IADD3 R0, PT, PT, R11, -0x80, RZ ;  /* 0xffffff800b007810 */ /* 0x000fe20007ffe0ff */
[----:B--2---:R-:W-:-:S05]  /*00f0*/  DMUL R2, R2, 0.0078125 ;  /* 0x3f80000002027828 */ /* 0x004fca0000000000 */
[----:B------:R-:W2:Y:S03]  /*0100*/  I2F.F64 R4, R0 ;  /* 0x0000000000047312 */ /* 0x000ea60000201c00 */
[C---:B-1----:R-:W-:Y:S02]  /*0110*/  DMUL R6, R2.reuse, R6 ;  /* 0x0000000602067228 */ /* 0x042fe40000000000 */
[----:B--2---:R-:W-:-:S06]  /*0120*/  DMUL R4, R2, R4 ;  /* 0x0000000402047228 */ /* 0x004fcc0000000000 */
[----:B------:R-:W-:Y:S01]  /*0130*/  DMUL R6, R6, R6 ;  /* 0x0000000606067228 */ /* 0x000fe20000000000 */
[----:B0-----:R-:W-:-:S04]  /*0140*/  IMAD.WIDE R2, R11, 0x1000, R8 ;  /* 0x000010000b027825 */ /* 0x001fc800078e0208 */
[----:B------:R-:W-:-:S03]  /*0150*/  IMAD.WIDE.U32 R2, R13, 0x10, R2 ;  /* 0x000000100d027825 */ /* 0x000fc600078e0002 */
[----:B------:R-:W-:Y:S01]  /*0160*/  DFMA R4, R4, R4, R6 ;  /* 0x000000040404722b */ /* 0x000fe20000000006 */
[----:B------:R-:W-:-:S06]  /*0170*/  CS2R R6, SRZ ;  /* 0x0000000000067805 */ /* 0x000fcc000001ff00 */
[----:B---3--:R-:W-:Y:S01]  /*0180*/  STG.E.128 desc[UR4][R2.64], R4 ;  /* 0x0000000402007986 */ /* 0x008fe2000c101d04 */
[----:B------:R-:W-:Y:S05]  /*0190*/  EXIT ;  /* 0x000000000000794d */ /* 0x000fea0003800000 */
.L_x_19:
        /* <DEDUP_REMOVED lines=14> */
.L_x_26:


//--------------------- .nv.global.init           --------------------------
	.section	.nv.global.init,"aw",@progbits
	.align	8
.nv.global.init:
	.type		__cudart_i2opi_d,@object
	.size		__cudart_i2opi_d,(.L_0 - __cudart_i2opi_d)
__cudart_i2opi_d:
        /*0000*/ 	.byte	0x08, 0x5d, 0x8d, 0x1f, 0xb1, 0x5f, 0xfb, 0x6b, 0xea, 0x92, 0x52, 0x8a, 0xf7, 0x39, 0x07, 0x3d
        /* <DEDUP_REMOVED lines=8> */
.L_0:


//--------------------- .nv.shared.reserved.0     --------------------------
	.section	.nv.shared.reserved.0,"aw",@nobits
	.weak		__nv_reservedSMEM_offset_0_alias
	.size		__nv_reservedSMEM_offset_0_alias, 0, 64
	.other		__nv_reservedSMEM_offset_0_alias,@"STO_CUDA_RESERVED_SHARED STV_DEFAULT"
__nv_reservedSMEM_offset_0_alias:
	.zero		0
	.zero		64


//--------------------- .nv.constant0.wextract1   --------------------------
	.section	.nv.constant0.wextract1,"a",@progbits
	.sectionflags	@""
	.align	4
.nv.constant0.wextract1:
	.zero		920


//--------------------- .nv.constant0.transpose_over0 --------------------------
	.section	.nv.constant0.transpose_over0,"a",@progbits
	.sectionflags	@""
	.align	4
.nv.constant0.transpose_over0:
	.zero		912


//--------------------- .nv.constant0.copy_2_over --------------------------
	.section	.nv.constant0.copy_2_over,"a",@progbits
	.sectionflags	@""
	.align	4
.nv.constant0.copy_2_over:
	.zero		912


//--------------------- .nv.constant0.wkernff     --------------------------
	.section	.nv.constant0.wkernff,"a",@progbits
	.sectionflags	@""
	.align	4
.nv.constant0.wkernff:
	.zero		920


//--------------------- .nv.constant0.r2          --------------------------
	.section	.nv.constant0.r2,"a",@progbits
	.sectionflags	@""
	.align	4
.nv.constant0.r2:
	.zero		912


//--------------------- SYMBOLS --------------------------

	.type		.nv.reservedSmem.offset0,@object
	.size		.nv.reservedSmem.offset0,0x4
